//
// Generated by NVIDIA NVVM Compiler
//
// Compiler Build ID: CL-36424714
// Cuda compilation tools, release 13.0, V13.0.88
// Based on NVVM 20.0.0
//

.version 9.0
.target sm_100
.address_size 64

	// .globl	_Z9dftKernelPKdP9Complessoi
.func  (.param .align 16 .b8 func_retval0[16]) __internal_trig_reduction_slowpathd
(
	.param .b64 __internal_trig_reduction_slowpathd_param_0
)
;
.global .align 8 .b8 __cudart_i2opi_d[144] = {8, 93, 141, 31, 177, 95, 251, 107, 234, 146, 82, 138, 247, 57, 7, 61, 123, 241, 229, 235, 199, 186, 39, 117, 45, 234, 95, 158, 102, 63, 70, 79, 183, 9, 203, 39, 207, 126, 54, 109, 31, 109, 10, 90, 139, 17, 47, 239, 15, 152, 5, 222, 255, 151, 248, 31, 59, 40, 249, 189, 139, 95, 132, 156, 244, 57, 83, 131, 57, 214, 145, 57, 65, 126, 95, 180, 38, 112, 156, 233, 132, 68, 187, 46, 245, 53, 130, 232, 62, 167, 41, 177, 28, 235, 29, 254, 28, 146, 209, 9, 234, 46, 73, 6, 224, 210, 77, 66, 58, 110, 36, 183, 97, 197, 187, 222, 171, 99, 81, 254, 65, 144, 67, 60, 153, 149, 98, 219, 192, 221, 52, 245, 209, 87, 39, 252, 41, 21, 68, 78, 110, 131, 249, 162};
.global .align 16 .b8 __cudart_sin_cos_coeffs[128] = {70, 210, 176, 44, 241, 229, 90, 190, 146, 227, 172, 105, 227, 29, 199, 62, 161, 98, 219, 25, 160, 1, 42, 191, 24, 8, 17, 17, 17, 17, 129, 63, 84, 85, 85, 85, 85, 85, 197, 191, 0, 0, 0, 0, 0, 0, 0, 0, 0, 0, 0, 0, 0, 0, 0, 0, 100, 129, 253, 32, 131, 255, 168, 189, 40, 133, 239, 193, 167, 238, 33, 62, 217, 230, 6, 142, 79, 126, 146, 190, 233, 188, 221, 25, 160, 1, 250, 62, 71, 93, 193, 22, 108, 193, 86, 191, 81, 85, 85, 85, 85, 85, 165, 63, 0, 0, 0, 0, 0, 0, 224, 191, 0, 0, 0, 0, 0, 0, 240, 63};

.visible .entry _Z9dftKernelPKdP9Complessoi(
	.param .u64 .ptr .align 1 _Z9dftKernelPKdP9Complessoi_param_0,
	.param .u64 .ptr .align 1 _Z9dftKernelPKdP9Complessoi_param_1,
	.param .u32 _Z9dftKernelPKdP9Complessoi_param_2
)
{
	.reg .pred 	%p<12>;
	.reg .b32 	%r<38>;
	.reg .b64 	%rd<19>;
	.reg .b64 	%fd<84>;

	ld.param.u64 	%rd5, [_Z9dftKernelPKdP9Complessoi_param_0];
	ld.param.u64 	%rd6, [_Z9dftKernelPKdP9Complessoi_param_1];
	ld.param.u32 	%r13, [_Z9dftKernelPKdP9Complessoi_param_2];
	mov.u32 	%r14, %ctaid.x;
	mov.u32 	%r15, %ntid.x;
	mov.u32 	%r16, %tid.x;
	mad.lo.s32 	%r1, %r14, %r15, %r16;
	setp.ge.s32 	%p1, %r1, %r13;
	@%p1 bra 	$L__BB0_13;
	ld.param.u32 	%r31, [_Z9dftKernelPKdP9Complessoi_param_2];
	cvta.to.global.u64 	%rd7, %rd6;
	mul.wide.s32 	%rd8, %r1, 16;
	add.s64 	%rd1, %rd7, %rd8;
	mov.b64 	%rd9, 0;
	st.global.u64 	[%rd1], %rd9;
	st.global.u64 	[%rd1+8], %rd9;
	setp.lt.s32 	%p2, %r31, 1;
	@%p2 bra 	$L__BB0_13;
	ld.param.u32 	%r32, [_Z9dftKernelPKdP9Complessoi_param_2];
	neg.s32 	%r34, %r32;
	cvta.to.global.u64 	%rd18, %rd5;
	mov.f64 	%fd78, 0d0000000000000000;
	cvt.rn.f64.s32 	%fd21, %r1;
	mul.f64 	%fd22, %fd21, 0d401921FB54442D18;
	mov.u64 	%rd12, __cudart_sin_cos_coeffs;
	mov.f64 	%fd79, %fd78;
	mov.f64 	%fd80, %fd78;
$L__BB0_3:
	ld.param.u32 	%r33, [_Z9dftKernelPKdP9Complessoi_param_2];
	mul.f64 	%fd23, %fd22, %fd80;
	cvt.rn.f64.u32 	%fd24, %r33;
	div.rn.f64 	%fd4, %fd23, %fd24;
	ld.global.f64 	%fd5, [%rd18];
	abs.f64 	%fd6, %fd4;
	setp.neu.f64 	%p3, %fd6, 0d7FF0000000000000;
	@%p3 bra 	$L__BB0_5;
	mov.f64 	%fd30, 0d0000000000000000;
	mul.rn.f64 	%fd82, %fd4, %fd30;
	mov.b32 	%r36, 1;
	bra.uni 	$L__BB0_8;
$L__BB0_5:
	mul.f64 	%fd25, %fd4, 0d3FE45F306DC9C883;
	cvt.rni.s32.f64 	%r35, %fd25;
	cvt.rn.f64.s32 	%fd26, %r35;
	fma.rn.f64 	%fd27, %fd26, 0dBFF921FB54442D18, %fd4;
	fma.rn.f64 	%fd28, %fd26, 0dBC91A62633145C00, %fd27;
	fma.rn.f64 	%fd82, %fd26, 0dB97B839A252049C0, %fd28;
	setp.ltu.f64 	%p4, %fd6, 0d41E0000000000000;
	@%p4 bra 	$L__BB0_7;
	{ // callseq 0, 0
	.param .b64 param0;
	st.param.f64 	[param0], %fd4;
	.param .align 16 .b8 retval0[16];
	call.uni (retval0), 
	__internal_trig_reduction_slowpathd, 
	(
	param0
	);
	ld.param.f64 	%fd82, [retval0];
	ld.param.b32 	%r35, [retval0+8];
	} // callseq 0
$L__BB0_7:
	add.s32 	%r36, %r35, 1;
$L__BB0_8:
	setp.neu.f64 	%p5, %fd6, 0d7FF0000000000000;
	shl.b32 	%r23, %r36, 6;
	cvt.u64.u32 	%rd10, %r23;
	and.b64  	%rd11, %rd10, 64;
	add.s64 	%rd13, %rd12, %rd11;
	mul.rn.f64 	%fd31, %fd82, %fd82;
	and.b32  	%r24, %r36, 1;
	setp.eq.b32 	%p6, %r24, 1;
	selp.f64 	%fd32, 0dBDA8FF8320FD8164, 0d3DE5DB65F9785EBA, %p6;
	ld.global.nc.v2.f64 	{%fd33, %fd34}, [%rd13];
	fma.rn.f64 	%fd35, %fd32, %fd31, %fd33;
	fma.rn.f64 	%fd36, %fd35, %fd31, %fd34;
	ld.global.nc.v2.f64 	{%fd37, %fd38}, [%rd13+16];
	fma.rn.f64 	%fd39, %fd36, %fd31, %fd37;
	fma.rn.f64 	%fd40, %fd39, %fd31, %fd38;
	ld.global.nc.v2.f64 	{%fd41, %fd42}, [%rd13+32];
	fma.rn.f64 	%fd43, %fd40, %fd31, %fd41;
	fma.rn.f64 	%fd44, %fd43, %fd31, %fd42;
	fma.rn.f64 	%fd45, %fd44, %fd82, %fd82;
	fma.rn.f64 	%fd46, %fd44, %fd31, 0d3FF0000000000000;
	selp.f64 	%fd47, %fd46, %fd45, %p6;
	and.b32  	%r25, %r36, 2;
	setp.eq.s32 	%p7, %r25, 0;
	mov.f64 	%fd48, 0d0000000000000000;
	sub.f64 	%fd49, %fd48, %fd47;
	selp.f64 	%fd50, %fd47, %fd49, %p7;
	fma.rn.f64 	%fd79, %fd5, %fd50, %fd79;
	st.global.f64 	[%rd1], %fd79;
	ld.global.f64 	%fd13, [%rd18];
	@%p5 bra 	$L__BB0_10;
	mov.f64 	%fd56, 0d0000000000000000;
	mul.rn.f64 	%fd83, %fd4, %fd56;
	mov.b32 	%r37, 0;
	bra.uni 	$L__BB0_12;
$L__BB0_10:
	mul.f64 	%fd51, %fd4, 0d3FE45F306DC9C883;
	cvt.rni.s32.f64 	%r37, %fd51;
	cvt.rn.f64.s32 	%fd52, %r37;
	fma.rn.f64 	%fd53, %fd52, 0dBFF921FB54442D18, %fd4;
	fma.rn.f64 	%fd54, %fd52, 0dBC91A62633145C00, %fd53;
	fma.rn.f64 	%fd83, %fd52, 0dB97B839A252049C0, %fd54;
	setp.ltu.f64 	%p8, %fd6, 0d41E0000000000000;
	@%p8 bra 	$L__BB0_12;
	{ // callseq 1, 0
	.param .b64 param0;
	st.param.f64 	[param0], %fd4;
	.param .align 16 .b8 retval0[16];
	call.uni (retval0), 
	__internal_trig_reduction_slowpathd, 
	(
	param0
	);
	ld.param.f64 	%fd83, [retval0];
	ld.param.b32 	%r37, [retval0+8];
	} // callseq 1
$L__BB0_12:
	shl.b32 	%r28, %r37, 6;
	cvt.u64.u32 	%rd14, %r28;
	and.b64  	%rd15, %rd14, 64;
	add.s64 	%rd17, %rd12, %rd15;
	mul.rn.f64 	%fd57, %fd83, %fd83;
	and.b32  	%r29, %r37, 1;
	setp.eq.b32 	%p9, %r29, 1;
	selp.f64 	%fd58, 0dBDA8FF8320FD8164, 0d3DE5DB65F9785EBA, %p9;
	ld.global.nc.v2.f64 	{%fd59, %fd60}, [%rd17];
	fma.rn.f64 	%fd61, %fd58, %fd57, %fd59;
	fma.rn.f64 	%fd62, %fd61, %fd57, %fd60;
	ld.global.nc.v2.f64 	{%fd63, %fd64}, [%rd17+16];
	fma.rn.f64 	%fd65, %fd62, %fd57, %fd63;
	fma.rn.f64 	%fd66, %fd65, %fd57, %fd64;
	ld.global.nc.v2.f64 	{%fd67, %fd68}, [%rd17+32];
	fma.rn.f64 	%fd69, %fd66, %fd57, %fd67;
	fma.rn.f64 	%fd70, %fd69, %fd57, %fd68;
	fma.rn.f64 	%fd71, %fd70, %fd83, %fd83;
	fma.rn.f64 	%fd72, %fd70, %fd57, 0d3FF0000000000000;
	selp.f64 	%fd73, %fd72, %fd71, %p9;
	and.b32  	%r30, %r37, 2;
	setp.eq.s32 	%p10, %r30, 0;
	mov.f64 	%fd74, 0d0000000000000000;
	sub.f64 	%fd75, %fd74, %fd73;
	selp.f64 	%fd76, %fd73, %fd75, %p10;
	mul.f64 	%fd77, %fd13, %fd76;
	sub.f64 	%fd78, %fd78, %fd77;
	st.global.f64 	[%rd1+8], %fd78;
	add.f64 	%fd80, %fd80, 0d3FF0000000000000;
	add.s32 	%r34, %r34, 1;
	setp.ne.s32 	%p11, %r34, 0;
	add.s64 	%rd18, %rd18, 8;
	@%p11 bra 	$L__BB0_3;
$L__BB0_13:
	ret;

}
	// .globl	_Z10idftKernelPK9ComplessoPdi
.visible .entry _Z10idftKernelPK9ComplessoPdi(
	.param .u64 .ptr .align 1 _Z10idftKernelPK9ComplessoPdi_param_0,
	.param .u64 .ptr .align 1 _Z10idftKernelPK9ComplessoPdi_param_1,
	.param .u32 _Z10idftKernelPK9ComplessoPdi_param_2
)
{
	.reg .pred 	%p<12>;
	.reg .b32 	%r<35>;
	.reg .b64 	%rd<20>;
	.reg .b64 	%fd<88>;

	ld.param.u64 	%rd5, [_Z10idftKernelPK9ComplessoPdi_param_0];
	ld.param.u64 	%rd6, [_Z10idftKernelPK9ComplessoPdi_param_1];
	ld.param.u32 	%r13, [_Z10idftKernelPK9ComplessoPdi_param_2];
	mov.u32 	%r14, %ctaid.x;
	mov.u32 	%r15, %ntid.x;
	mov.u32 	%r16, %tid.x;
	mad.lo.s32 	%r1, %r14, %r15, %r16;
	setp.ge.s32 	%p1, %r1, %r13;
	@%p1 bra 	$L__BB1_14;
	cvta.to.global.u64 	%rd7, %rd6;
	mul.wide.s32 	%rd8, %r1, 8;
	add.s64 	%rd1, %rd7, %rd8;
	mov.b64 	%rd9, 0;
	st.global.u64 	[%rd1], %rd9;
	setp.lt.s32 	%p2, %r13, 1;
	mov.f64 	%fd87, 0d0000000000000000;
	@%p2 bra 	$L__BB1_13;
	neg.s32 	%r31, %r13;
	cvta.to.global.u64 	%rd10, %rd5;
	add.s64 	%rd19, %rd10, 8;
	mov.f64 	%fd87, 0d0000000000000000;
	cvt.rn.f64.s32 	%fd22, %r1;
	mul.f64 	%fd23, %fd22, 0d401921FB54442D18;
	cvt.rn.f64.u32 	%fd25, %r13;
	mov.u64 	%rd13, __cudart_sin_cos_coeffs;
	mov.f64 	%fd83, %fd87;
$L__BB1_3:
	mul.f64 	%fd24, %fd23, %fd83;
	div.rn.f64 	%fd3, %fd24, %fd25;
	ld.global.f64 	%fd4, [%rd19+-8];
	abs.f64 	%fd5, %fd3;
	setp.neu.f64 	%p3, %fd5, 0d7FF0000000000000;
	@%p3 bra 	$L__BB1_5;
	mov.f64 	%fd31, 0d0000000000000000;
	mul.rn.f64 	%fd85, %fd3, %fd31;
	mov.b32 	%r33, 1;
	bra.uni 	$L__BB1_8;
$L__BB1_5:
	mul.f64 	%fd26, %fd3, 0d3FE45F306DC9C883;
	cvt.rni.s32.f64 	%r32, %fd26;
	cvt.rn.f64.s32 	%fd27, %r32;
	fma.rn.f64 	%fd28, %fd27, 0dBFF921FB54442D18, %fd3;
	fma.rn.f64 	%fd29, %fd27, 0dBC91A62633145C00, %fd28;
	fma.rn.f64 	%fd85, %fd27, 0dB97B839A252049C0, %fd29;
	setp.ltu.f64 	%p4, %fd5, 0d41E0000000000000;
	@%p4 bra 	$L__BB1_7;
	{ // callseq 2, 0
	.param .b64 param0;
	st.param.f64 	[param0], %fd3;
	.param .align 16 .b8 retval0[16];
	call.uni (retval0), 
	__internal_trig_reduction_slowpathd, 
	(
	param0
	);
	ld.param.f64 	%fd85, [retval0];
	ld.param.b32 	%r32, [retval0+8];
	} // callseq 2
$L__BB1_7:
	add.s32 	%r33, %r32, 1;
$L__BB1_8:
	shl.b32 	%r23, %r33, 6;
	cvt.u64.u32 	%rd11, %r23;
	and.b64  	%rd12, %rd11, 64;
	add.s64 	%rd14, %rd13, %rd12;
	mul.rn.f64 	%fd32, %fd85, %fd85;
	and.b32  	%r24, %r33, 1;
	setp.eq.b32 	%p6, %r24, 1;
	selp.f64 	%fd33, 0dBDA8FF8320FD8164, 0d3DE5DB65F9785EBA, %p6;
	ld.global.nc.v2.f64 	{%fd34, %fd35}, [%rd14];
	fma.rn.f64 	%fd36, %fd33, %fd32, %fd34;
	fma.rn.f64 	%fd37, %fd36, %fd32, %fd35;
	ld.global.nc.v2.f64 	{%fd38, %fd39}, [%rd14+16];
	fma.rn.f64 	%fd40, %fd37, %fd32, %fd38;
	fma.rn.f64 	%fd41, %fd40, %fd32, %fd39;
	ld.global.nc.v2.f64 	{%fd42, %fd43}, [%rd14+32];
	fma.rn.f64 	%fd44, %fd41, %fd32, %fd42;
	fma.rn.f64 	%fd45, %fd44, %fd32, %fd43;
	fma.rn.f64 	%fd46, %fd45, %fd85, %fd85;
	fma.rn.f64 	%fd47, %fd45, %fd32, 0d3FF0000000000000;
	selp.f64 	%fd48, %fd47, %fd46, %p6;
	and.b32  	%r25, %r33, 2;
	setp.eq.s32 	%p7, %r25, 0;
	mov.f64 	%fd49, 0d0000000000000000;
	sub.f64 	%fd50, %fd49, %fd48;
	selp.f64 	%fd51, %fd48, %fd50, %p7;
	mul.f64 	%fd11, %fd4, %fd51;
	ld.global.f64 	%fd12, [%rd19];
	@%p3 bra 	$L__BB1_10;
	mov.f64 	%fd57, 0d0000000000000000;
	mul.rn.f64 	%fd86, %fd3, %fd57;
	mov.b32 	%r34, 0;
	bra.uni 	$L__BB1_12;
$L__BB1_10:
	mul.f64 	%fd52, %fd3, 0d3FE45F306DC9C883;
	cvt.rni.s32.f64 	%r34, %fd52;
	cvt.rn.f64.s32 	%fd53, %r34;
	fma.rn.f64 	%fd54, %fd53, 0dBFF921FB54442D18, %fd3;
	fma.rn.f64 	%fd55, %fd53, 0dBC91A62633145C00, %fd54;
	fma.rn.f64 	%fd86, %fd53, 0dB97B839A252049C0, %fd55;
	setp.ltu.f64 	%p8, %fd5, 0d41E0000000000000;
	@%p8 bra 	$L__BB1_12;
	{ // callseq 3, 0
	.param .b64 param0;
	st.param.f64 	[param0], %fd3;
	.param .align 16 .b8 retval0[16];
	call.uni (retval0), 
	__internal_trig_reduction_slowpathd, 
	(
	param0
	);
	ld.param.f64 	%fd86, [retval0];
	ld.param.b32 	%r34, [retval0+8];
	} // callseq 3
$L__BB1_12:
	shl.b32 	%r28, %r34, 6;
	cvt.u64.u32 	%rd15, %r28;
	and.b64  	%rd16, %rd15, 64;
	add.s64 	%rd18, %rd13, %rd16;
	mul.rn.f64 	%fd58, %fd86, %fd86;
	and.b32  	%r29, %r34, 1;
	setp.eq.b32 	%p9, %r29, 1;
	selp.f64 	%fd59, 0dBDA8FF8320FD8164, 0d3DE5DB65F9785EBA, %p9;
	ld.global.nc.v2.f64 	{%fd60, %fd61}, [%rd18];
	fma.rn.f64 	%fd62, %fd59, %fd58, %fd60;
	fma.rn.f64 	%fd63, %fd62, %fd58, %fd61;
	ld.global.nc.v2.f64 	{%fd64, %fd65}, [%rd18+16];
	fma.rn.f64 	%fd66, %fd63, %fd58, %fd64;
	fma.rn.f64 	%fd67, %fd66, %fd58, %fd65;
	ld.global.nc.v2.f64 	{%fd68, %fd69}, [%rd18+32];
	fma.rn.f64 	%fd70, %fd67, %fd58, %fd68;
	fma.rn.f64 	%fd71, %fd70, %fd58, %fd69;
	fma.rn.f64 	%fd72, %fd71, %fd86, %fd86;
	fma.rn.f64 	%fd73, %fd71, %fd58, 0d3FF0000000000000;
	selp.f64 	%fd74, %fd73, %fd72, %p9;
	and.b32  	%r30, %r34, 2;
	setp.eq.s32 	%p10, %r30, 0;
	mov.f64 	%fd75, 0d0000000000000000;
	sub.f64 	%fd76, %fd75, %fd74;
	selp.f64 	%fd77, %fd74, %fd76, %p10;
	mul.f64 	%fd78, %fd12, %fd77;
	sub.f64 	%fd79, %fd11, %fd78;
	add.f64 	%fd87, %fd87, %fd79;
	st.global.f64 	[%rd1], %fd87;
	add.f64 	%fd83, %fd83, 0d3FF0000000000000;
	add.s32 	%r31, %r31, 1;
	setp.ne.s32 	%p11, %r31, 0;
	add.s64 	%rd19, %rd19, 16;
	@%p11 bra 	$L__BB1_3;
$L__BB1_13:
	cvt.rn.f64.s32 	%fd80, %r13;
	div.rn.f64 	%fd81, %fd87, %fd80;
	st.global.f64 	[%rd1], %fd81;
$L__BB1_14:
	ret;

}
.func  (.param .align 16 .b8 func_retval0[16]) __internal_trig_reduction_slowpathd(
	.param .b64 __internal_trig_reduction_slowpathd_param_0
)
{
	.local .align 8 .b8 	__local_depot2[40];
	.reg .b64 	%SP;
	.reg .b64 	%SPL;
	.reg .pred 	%p<10>;
	.reg .b32 	%r<47>;
	.reg .b64 	%rd<74>;
	.reg .b64 	%fd<5>;

	mov.u64 	%SPL, __local_depot2;
	ld.param.f64 	%fd4, [__internal_trig_reduction_slowpathd_param_0];
	add.u64 	%rd1, %SPL, 0;
	{
	.reg .b32 %temp; 
	mov.b64 	{%temp, %r1}, %fd4;
	}
	shr.u32 	%r2, %r1, 20;
	and.b32  	%r3, %r2, 2047;
	setp.eq.s32 	%p1, %r3, 2047;
	mov.b32 	%r46, 0;
	@%p1 bra 	$L__BB2_9;
	add.s32 	%r20, %r3, -1024;
	mov.b64 	%rd20, %fd4;
	shl.b64 	%rd2, %rd20, 11;
	shr.u32 	%r4, %r20, 6;
	sub.s32 	%r45, 15, %r4;
	sub.s32 	%r21, 19, %r4;
	setp.lt.u32 	%p2, %r20, 128;
	selp.b32 	%r6, 18, %r21, %p2;
	setp.ge.s32 	%p3, %r45, %r6;
	mov.b64 	%rd70, 0;
	@%p3 bra 	$L__BB2_4;
	add.s32 	%r23, %r6, %r4;
	neg.s32 	%r43, %r23;
	or.b64  	%rd3, %rd2, -9223372036854775808;
	mov.b64 	%rd70, 0;
	mov.b32 	%r42, 0;
	mov.u64 	%rd25, __cudart_i2opi_d;
	mov.u32 	%r44, %r45;
$L__BB2_3:
	.pragma "nounroll";
	mul.wide.s32 	%rd22, %r42, 8;
	add.s64 	%rd23, %rd1, %rd22;
	mul.wide.s32 	%rd24, %r44, 8;
	add.s64 	%rd26, %rd25, %rd24;
	ld.global.nc.u64 	%rd27, [%rd26];
	{
	.reg .u32 %r0, %r1, %r2, %r3, %alo, %ahi, %blo, %bhi, %clo, %chi;
	mov.b64 	{%alo,%ahi}, %rd27;
	mov.b64 	{%blo,%bhi}, %rd3;
	mov.b64 	{%clo,%chi}, %rd70;
	mad.lo.cc.u32 	%r0, %alo, %blo, %clo;
	madc.hi.cc.u32 	%r1, %alo, %blo, %chi;
	madc.hi.u32 	%r2, %alo, %bhi, 0;
	mad.lo.cc.u32 	%r1, %alo, %bhi, %r1;
	madc.hi.cc.u32 	%r2, %ahi, %blo, %r2;
	madc.hi.u32 	%r3, %ahi, %bhi, 0;
	mad.lo.cc.u32 	%r1, %ahi, %blo, %r1;
	madc.lo.cc.u32 	%r2, %ahi, %bhi, %r2;
	addc.u32 	%r3, %r3, 0;
	mov.b64 	%rd28, {%r0,%r1};
	mov.b64 	%rd70, {%r2,%r3};
	}
	st.local.u64 	[%rd23], %rd28;
	add.s32 	%r44, %r44, 1;
	add.s32 	%r43, %r43, 1;
	add.s32 	%r42, %r42, 1;
	setp.ne.s32 	%p4, %r43, -15;
	mov.u32 	%r45, %r6;
	@%p4 bra 	$L__BB2_3;
$L__BB2_4:
	cvt.s64.s32 	%rd29, %r45;
	cvt.u64.u32 	%rd30, %r4;
	add.s64 	%rd31, %rd30, %rd29;
	shl.b64 	%rd32, %rd31, 3;
	add.s64 	%rd33, %rd1, %rd32;
	st.local.u64 	[%rd33+-120], %rd70;
	and.b32  	%r15, %r2, 63;
	ld.local.u64 	%rd72, [%rd1+16];
	ld.local.u64 	%rd71, [%rd1+24];
	setp.eq.s32 	%p5, %r15, 0;
	@%p5 bra 	$L__BB2_6;
	shl.b64 	%rd34, %rd71, %r15;
	shr.u64 	%rd35, %rd72, 1;
	xor.b32  	%r24, %r15, 63;
	shr.u64 	%rd36, %rd35, %r24;
	or.b64  	%rd71, %rd34, %rd36;
	ld.local.u64 	%rd37, [%rd1+8];
	shl.b64 	%rd38, %rd72, %r15;
	shr.u64 	%rd39, %rd37, 1;
	shr.u64 	%rd40, %rd39, %r24;
	or.b64  	%rd72, %rd38, %rd40;
$L__BB2_6:
	and.b32  	%r25, %r1, -2147483648;
	shr.u64 	%rd41, %rd71, 62;
	cvt.u32.u64 	%r26, %rd41;
	mov.b64 	{%r27, %r28}, %rd71;
	mov.b64 	{%r29, %r30}, %rd72;
	shf.l.wrap.b32 	%r31, %r30, %r27, 2;
	shf.l.wrap.b32 	%r32, %r27, %r28, 2;
	mov.b64 	%rd42, {%r31, %r32};
	shl.b64 	%rd43, %rd72, 2;
	shr.u64 	%rd44, %rd42, 63;
	cvt.u32.u64 	%r33, %rd44;
	add.s32 	%r34, %r33, %r26;
	setp.eq.s32 	%p6, %r25, 0;
	neg.s32 	%r35, %r34;
	selp.b32 	%r46, %r34, %r35, %p6;
	setp.gt.s64 	%p7, %rd42, -1;
	mov.b64 	%rd45, 0;
	{
	.reg .u32 %r0, %r1, %r2, %r3, %a0, %a1, %a2, %a3, %b0, %b1, %b2, %b3;
	mov.b64 	{%a0,%a1}, %rd45;
	mov.b64 	{%a2,%a3}, %rd45;
	mov.b64 	{%b0,%b1}, %rd43;
	mov.b64 	{%b2,%b3}, %rd42;
	sub.cc.u32 	%r0, %a0, %b0;
	subc.cc.u32 	%r1, %a1, %b1;
	subc.cc.u32 	%r2, %a2, %b2;
	subc.u32 	%r3, %a3, %b3;
	mov.b64 	%rd46, {%r0,%r1};
	mov.b64 	%rd47, {%r2,%r3};
	}
	xor.b32  	%r36, %r25, -2147483648;
	selp.b64 	%rd73, %rd42, %rd47, %p7;
	selp.b64 	%rd14, %rd43, %rd46, %p7;
	selp.b32 	%r17, %r25, %r36, %p7;
	clz.b64 	%r37, %rd73;
	cvt.u64.u32 	%rd15, %r37;
	setp.eq.s32 	%p8, %r37, 0;
	@%p8 bra 	$L__BB2_8;
	cvt.u32.u64 	%r38, %rd15;
	and.b32  	%r39, %r38, 63;
	shl.b64 	%rd48, %rd73, %r39;
	shr.u64 	%rd49, %rd14, 1;
	not.b32 	%r40, %r38;
	and.b32  	%r41, %r40, 63;
	shr.u64 	%rd50, %rd49, %r41;
	or.b64  	%rd73, %rd48, %rd50;
$L__BB2_8:
	mov.b64 	%rd51, -3958705157555305931;
	{
	.reg .u32 %r0, %r1, %r2, %r3, %alo, %ahi, %blo, %bhi;
	mov.b64 	{%alo,%ahi}, %rd73;
	mov.b64 	{%blo,%bhi}, %rd51;
	mul.lo.u32 	%r0, %alo, %blo;
	mul.hi.u32 	%r1, %alo, %blo;
	mad.lo.cc.u32 	%r1, %alo, %bhi, %r1;
	madc.hi.u32 	%r2, %alo, %bhi, 0;
	mad.lo.cc.u32 	%r1, %ahi, %blo, %r1;
	madc.hi.cc.u32 	%r2, %ahi, %blo, %r2;
	madc.hi.u32 	%r3, %ahi, %bhi, 0;
	mad.lo.cc.u32 	%r2, %ahi, %bhi, %r2;
	addc.u32 	%r3, %r3, 0;
	mov.b64 	%rd52, {%r0,%r1};
	mov.b64 	%rd53, {%r2,%r3};
	}
	setp.gt.s64 	%p9, %rd53, 0;
	{
	.reg .u32 %r0, %r1, %r2, %r3, %a0, %a1, %a2, %a3, %b0, %b1, %b2, %b3;
	mov.b64 	{%a0,%a1}, %rd52;
	mov.b64 	{%a2,%a3}, %rd53;
	mov.b64 	{%b0,%b1}, %rd52;
	mov.b64 	{%b2,%b3}, %rd53;
	add.cc.u32 	%r0, %a0, %b0;
	addc.cc.u32 	%r1, %a1, %b1;
	addc.cc.u32 	%r2, %a2, %b2;
	addc.u32 	%r3, %a3, %b3;
	mov.b64 	%rd54, {%r0,%r1};
	mov.b64 	%rd55, {%r2,%r3};
	}
	selp.b64 	%rd56, %rd55, %rd53, %p9;
	selp.s64 	%rd57, -1, 0, %p9;
	sub.s64 	%rd58, %rd57, %rd15;
	cvt.u64.u32 	%rd59, %r17;
	shl.b64 	%rd60, %rd59, 32;
	add.s64 	%rd61, %rd56, 1;
	shr.u64 	%rd62, %rd61, 10;
	add.s64 	%rd63, %rd62, 1;
	shr.u64 	%rd64, %rd63, 1;
	shl.b64 	%rd65, %rd58, 52;
	add.s64 	%rd66, %rd65, %rd64;
	add.s64 	%rd67, %rd66, 4602678819172646912;
	or.b64  	%rd68, %rd67, %rd60;
	mov.b64 	%fd4, %rd68;
$L__BB2_9:
	st.param.f64 	[func_retval0], %fd4;
	st.param.b32 	[func_retval0+8], %r46;
	ret;

}


// ===== COMPILED SASS (sm_100) =====

	.target	sm_100

	.elftype	@"ET_EXEC"


//--------------------- .note.nv.tkinfo           --------------------------
	.section	.note.nv.tkinfo,"",@"SHT_NOTE"
	.sectionflags	@"SHF_NOTE_NV_TKINFO"
	.tkinfo
        /*0018*/ 	.word	0x00000002
        /*0030*/ 	.string	""
        /*0030*/ 	.string	"ptxas"
        /*0030*/ 	.string	"Cuda compilation tools, release 13.0, V13.0.88"
        /*0030*/ 	.string	"Build cuda_13.0.r13.0/compiler.36424714_0"
        /*0030*/ 	.string	"-arch sm_100 -m 64 "



//--------------------- .note.nv.cuinfo           --------------------------
	.section	.note.nv.cuinfo,"",@"SHT_NOTE"
	.sectionflags	@"SHF_NOTE_NV_CUINFO"
        /*0018*/ 	.short	0x0002
        /*001a*/ 	.short	0x0064
        /*001c*/ 	.short	0x0082
	.zero		2


//--------------------- .nv.info                  --------------------------
	.section	.nv.info,"",@"SHT_CUDA_INFO"
	.align	4


	//----- nvinfo : EIATTR_REGCOUNT
	.align		4
        /*0000*/ 	.byte	0x04, 0x2f
        /*0002*/ 	.short	(.L_3 - .L_2)
	.align		4
.L_2:
        /*0004*/ 	.word	index@(_Z9dftKernelPKdP9Complessoi)
        /*0008*/ 	.word	0x00000028


	//----- nvinfo : EIATTR_FRAME_SIZE
	.align		4
.L_3:
        /*000c*/ 	.byte	0x04, 0x11
        /*000e*/ 	.short	(.L_5 - .L_4)
	.align		4
.L_4:
        /*0010*/ 	.word	index@($_Z9dftKernelPKdP9Complessoi$__internal_trig_reduction_slowpathd)
        /*0014*/ 	.word	0x00000028


	//----- nvinfo : EIATTR_FRAME_SIZE
	.align		4
.L_5:
        /*0018*/ 	.byte	0x04, 0x11
        /*001a*/ 	.short	(.L_7 - .L_6)
	.align		4
.L_6:
        /*001c*/ 	.word	index@($__internal_1_$__cuda_sm20_div_rn_f64_full)
        /*0020*/ 	.word	0x00000028


	//----- nvinfo : EIATTR_FRAME_SIZE
	.align		4
.L_7:
        /*0024*/ 	.byte	0x04, 0x11
        /*0026*/ 	.short	(.L_9 - .L_8)
	.align		4
.L_8:
        /*0028*/ 	.word	index@(_Z9dftKernelPKdP9Complessoi)
        /*002c*/ 	.word	0x00000028


	//----- nvinfo : EIATTR_REGCOUNT
	.align		4
.L_9:
        /*0030*/ 	.byte	0x04, 0x2f
        /*0032*/ 	.short	(.L_11 - .L_10)
	.align		4
.L_10:
        /*0034*/ 	.word	index@(_Z10idftKernelPK9ComplessoPdi)
        /*0038*/ 	.word	0x00000028


	//----- nvinfo : EIATTR_FRAME_SIZE
	.align		4
.L_11:
        /*003c*/ 	.byte	0x04, 0x11
        /*003e*/ 	.short	(.L_13 - .L_12)
	.align		4
.L_12:
        /*0040*/ 	.word	index@($_Z10idftKernelPK9ComplessoPdi$__internal_trig_reduction_slowpathd)
        /*0044*/ 	.word	0x00000028


	//----- nvinfo : EIATTR_FRAME_SIZE
	.align		4
.L_13:
        /*0048*/ 	.byte	0x04, 0x11
        /*004a*/ 	.short	(.L_15 - .L_14)
	.align		4
.L_14:
        /*004c*/ 	.word	index@($__internal_0_$__cuda_sm20_div_rn_f64_full)
        /*0050*/ 	.word	0x00000028


	//----- nvinfo : EIATTR_FRAME_SIZE
	.align		4
.L_15:
        /*0054*/ 	.byte	0x04, 0x11
        /*0056*/ 	.short	(.L_17 - .L_16)
	.align		4
.L_16:
        /*0058*/ 	.word	index@(_Z10idftKernelPK9ComplessoPdi)
        /*005c*/ 	.word	0x00000028


	//----- nvinfo : EIATTR_MIN_STACK_SIZE
	.align		4
.L_17:
        /*0060*/ 	.byte	0x04, 0x12
        /*0062*/ 	.short	(.L_19 - .L_18)
	.align		4
.L_18:
        /*0064*/ 	.word	index@(_Z10idftKernelPK9ComplessoPdi)
        /*0068*/ 	.word	0x00000028


	//----- nvinfo : EIATTR_MIN_STACK_SIZE
	.align		4
.L_19:
        /*006c*/ 	.byte	0x04, 0x12
        /*006e*/ 	.short	(.L_21 - .L_20)
	.align		4
.L_20:
        /*0070*/ 	.word	index@(_Z9dftKernelPKdP9Complessoi)
        /*0074*/ 	.word	0x00000028
.L_21:


//--------------------- .nv.compat                --------------------------
	.section	.nv.compat,"",@"SHT_CUDA_COMPAT_INFO"
	.align	4
        /*0000*/ 	.byte	0x02, 0x09, 0x00, 0x00, 0x02, 0x02, 0x01, 0x00, 0x02, 0x05, 0x05, 0x00, 0x03, 0x07, 0x01, 0x01
        /*0010*/ 	.byte	0x02, 0x03, 0x00, 0x00, 0x02, 0x06, 0x01, 0x00, 0x04, 0x0b, 0x08, 0x00, 0x01, 0x00, 0x00, 0x00
        /*0020*/ 	.byte	0x00, 0x00, 0x00, 0x00


//--------------------- .nv.info._Z10idftKernelPK9ComplessoPdi --------------------------
	.section	.nv.info._Z10idftKernelPK9ComplessoPdi,"",@"SHT_CUDA_INFO"
	.sectionflags	@""
	.align	4


	//----- nvinfo : EIATTR_CUDA_API_VERSION
	.align		4
        /*0000*/ 	.byte	0x04, 0x37
        /*0002*/ 	.short	(.L_23 - .L_22)
.L_22:
        /*0004*/ 	.word	0x00000082


	//----- nvinfo : EIATTR_KPARAM_INFO
	.align		4
.L_23:
        /*0008*/ 	.byte	0x04, 0x17
        /*000a*/ 	.short	(.L_25 - .L_24)
.L_24:
        /*000c*/ 	.word	0x00000000
        /*0010*/ 	.short	0x0002
        /*0012*/ 	.short	0x0010
        /*0014*/ 	.byte	0x00, 0xf0, 0x11, 0x00


	//----- nvinfo : EIATTR_KPARAM_INFO
	.align		4
.L_25:
        /*0018*/ 	.byte	0x04, 0x17
        /*001a*/ 	.short	(.L_27 - .L_26)
.L_26:
        /*001c*/ 	.word	0x00000000
        /*0020*/ 	.short	0x0001
        /*0022*/ 	.short	0x0008
        /*0024*/ 	.byte	0x00, 0xf5, 0x21, 0x00


	//----- nvinfo : EIATTR_KPARAM_INFO
	.align		4
.L_27:
        /*0028*/ 	.byte	0x04, 0x17
        /*002a*/ 	.short	(.L_29 - .L_28)
.L_28:
        /*002c*/ 	.word	0x00000000
        /*0030*/ 	.short	0x0000
        /*0032*/ 	.short	0x0000
        /*0034*/ 	.byte	0x00, 0xf5, 0x21, 0x00


	//----- nvinfo : EIATTR_SPARSE_MMA_MASK
	.align		4
.L_29:
        /*0038*/ 	.byte	0x03, 0x50
        /*003a*/ 	.short	0x0000


	//----- nvinfo : EIATTR_MAXREG_COUNT
	.align		4
        /*003c*/ 	.byte	0x03, 0x1b
        /*003e*/ 	.short	0x00ff


	//----- nvinfo : EIATTR_MERCURY_ISA_VERSION
	.align		4
        /*0040*/ 	.byte	0x03, 0x5f
        /*0042*/ 	.short	0x0101


	//----- nvinfo : EIATTR_VRC_CTA_INIT_COUNT
	.align		4
        /*0044*/ 	.byte	0x02, 0x4a
	.zero		1
	.zero		1


	//----- nvinfo : EIATTR_EXIT_INSTR_OFFSETS
	.align		4
        /*0048*/ 	.byte	0x04, 0x1c
        /*004a*/ 	.short	(.L_31 - .L_30)


	//   ....[0]....
.L_30:
        /*004c*/ 	.word	0x00000080


	//   ....[1]....
        /*0050*/ 	.word	0x00000d00


	//----- nvinfo : EIATTR_CRS_STACK_SIZE
	.align		4
.L_31:
        /*0054*/ 	.byte	0x04, 0x1e
        /*0056*/ 	.short	(.L_33 - .L_32)
.L_32:
        /*0058*/ 	.word	0x00000000


	//----- nvinfo : EIATTR_CBANK_PARAM_SIZE
	.align		4
.L_33:
        /*005c*/ 	.byte	0x03, 0x19
        /*005e*/ 	.short	0x0014


	//----- nvinfo : EIATTR_PARAM_CBANK
	.align		4
        /*0060*/ 	.byte	0x04, 0x0a
        /*0062*/ 	.short	(.L_35 - .L_34)
	.align		4
.L_34:
        /*0064*/ 	.word	index@(.nv.constant0._Z10idftKernelPK9ComplessoPdi)
        /*0068*/ 	.short	0x0380
        /*006a*/ 	.short	0x0014


	//----- nvinfo : EIATTR_SW_WAR
	.align		4
.L_35:
        /*006c*/ 	.byte	0x04, 0x36
        /*006e*/ 	.short	(.L_37 - .L_36)
.L_36:
        /*0070*/ 	.word	0x00000008
.L_37:


//--------------------- .nv.info._Z9dftKernelPKdP9Complessoi --------------------------
	.section	.nv.info._Z9dftKernelPKdP9Complessoi,"",@"SHT_CUDA_INFO"
	.sectionflags	@""
	.align	4


	//----- nvinfo : EIATTR_CUDA_API_VERSION
	.align		4
        /*0000*/ 	.byte	0x04, 0x37
        /*0002*/ 	.short	(.L_39 - .L_38)
.L_38:
        /*0004*/ 	.word	0x00000082


	//----- nvinfo : EIATTR_KPARAM_INFO
	.align		4
.L_39:
        /*0008*/ 	.byte	0x04, 0x17
        /*000a*/ 	.short	(.L_41 - .L_40)
.L_40:
        /*000c*/ 	.word	0x00000000
        /*0010*/ 	.short	0x0002
        /*0012*/ 	.short	0x0010
        /*0014*/ 	.byte	0x00, 0xf0, 0x11, 0x00


	//----- nvinfo : EIATTR_KPARAM_INFO
	.align		4
.L_41:
        /*0018*/ 	.byte	0x04, 0x17
        /*001a*/ 	.short	(.L_43 - .L_42)
.L_42:
        /*001c*/ 	.word	0x00000000
        /*0020*/ 	.short	0x0001
        /*0022*/ 	.short	0x0008
        /*0024*/ 	.byte	0x00, 0xf5, 0x21, 0x00


	//----- nvinfo : EIATTR_KPARAM_INFO
	.align		4
.L_43:
        /*0028*/ 	.byte	0x04, 0x17
        /*002a*/ 	.short	(.L_45 - .L_44)
.L_44:
        /*002c*/ 	.word	0x00000000
        /*0030*/ 	.short	0x0000
        /*0032*/ 	.short	0x0000
        /*0034*/ 	.byte	0x00, 0xf5, 0x21, 0x00


	//----- nvinfo : EIATTR_SPARSE_MMA_MASK
	.align		4
.L_45:
        /*0038*/ 	.byte	0x03, 0x50
        /*003a*/ 	.short	0x0000


	//----- nvinfo : EIATTR_MAXREG_COUNT
	.align		4
        /*003c*/ 	.byte	0x03, 0x1b
        /*003e*/ 	.short	0x00ff


	//----- nvinfo : EIATTR_MERCURY_ISA_VERSION
	.align		4
        /*0040*/ 	.byte	0x03, 0x5f
        /*0042*/ 	.short	0x0101


	//----- nvinfo : EIATTR_VRC_CTA_INIT_COUNT
	.align		4
        /*0044*/ 	.byte	0x02, 0x4a
	.zero		1
	.zero		1


	//----- nvinfo : EIATTR_EXIT_INSTR_OFFSETS
	.align		4
        /*0048*/ 	.byte	0x04, 0x1c
        /*004a*/ 	.short	(.L_47 - .L_46)


	//   ....[0]....
.L_46:
        /*004c*/ 	.word	0x00000080


	//   ....[1]....
        /*0050*/ 	.word	0x000000f0


	//   ....[2]....
        /*0054*/ 	.word	0x00000b10


	//----- nvinfo : EIATTR_CRS_STACK_SIZE
	.align		4
.L_47:
        /*0058*/ 	.byte	0x04, 0x1e
        /*005a*/ 	.short	(.L_49 - .L_48)
.L_48:
        /*005c*/ 	.word	0x00000000


	//----- nvinfo : EIATTR_CBANK_PARAM_SIZE
	.align		4
.L_49:
        /*0060*/ 	.byte	0x03, 0x19
        /*0062*/ 	.short	0x0014


	//----- nvinfo : EIATTR_PARAM_CBANK
	.align		4
        /*0064*/ 	.byte	0x04, 0x0a
        /*0066*/ 	.short	(.L_51 - .L_50)
	.align		4
.L_50:
        /*0068*/ 	.word	index@(.nv.constant0._Z9dftKernelPKdP9Complessoi)
        /*006c*/ 	.short	0x0380
        /*006e*/ 	.short	0x0014


	//----- nvinfo : EIATTR_SW_WAR
	.align		4
.L_51:
        /*0070*/ 	.byte	0x04, 0x36
        /*0072*/ 	.short	(.L_53 - .L_52)
.L_52:
        /*0074*/ 	.word	0x00000008
.L_53:


//--------------------- .nv.callgraph             --------------------------
	.section	.nv.callgraph,"",@"SHT_CUDA_CALLGRAPH"
	.align	4
	.sectionentsize	8
	.align		4
        /*0000*/ 	.word	0x00000000
	.align		4
        /*0004*/ 	.word	0xffffffff
	.align		4
        /*0008*/ 	.word	0x00000000
	.align		4
        /*000c*/ 	.word	0xfffffffe
	.align		4
        /*0010*/ 	.word	0x00000000
	.align		4
        /*0014*/ 	.word	0xfffffffd
	.align		4
        /*0018*/ 	.word	0x00000000
	.align		4
        /*001c*/ 	.word	0xfffffffc


//--------------------- .nv.constant4             --------------------------
	.section	.nv.constant4,"a",@progbits
	.align	8
	.align		8
.nv.constant4:
        /*0000*/ 	.dword	__cudart_i2opi_d
	.align		8
        /*0008*/ 	.dword	__cudart_sin_cos_coeffs


//--------------------- .text._Z10idftKernelPK9ComplessoPdi --------------------------
	.section	.text._Z10idftKernelPK9ComplessoPdi,"ax",@progbits
	.align	128
        .global         _Z10idftKernelPK9ComplessoPdi
        .type           _Z10idftKernelPK9ComplessoPdi,@function
        .size           _Z10idftKernelPK9ComplessoPdi,(.L_x_49 - _Z10idftKernelPK9ComplessoPdi)
        .other          _Z10idftKernelPK9ComplessoPdi,@"STO_CUDA_ENTRY STV_DEFAULT"
_Z10idftKernelPK9ComplessoPdi:
.text._Z10idftKernelPK9ComplessoPdi:
[----:B------:R-:W0:Y:S01]  /*0000*/  LDC R1, c[0x0][0x37c] ;  /* 0x0000df00ff017b82 */ /* 0x000e220000000800 */
[----:B------:R-:W1:Y:S07]  /*0010*/  S2R R0, SR_TID.X ;  /* 0x0000000000007919 */ /* 0x000e6e0000002100 */
[----:B------:R-:W1:Y:S01]  /*0020*/  S2UR UR5, SR_CTAID.X ;  /* 0x00000000000579c3 */ /* 0x000e620000002500 */
[----:B------:R-:W2:Y:S01]  /*0030*/  LDCU UR4, c[0x0][0x390] ;  /* 0x00007200ff0477ac */ /* 0x000ea20008000800 */
[----:B0-----:R-:W-:-:S06]  /*0040*/  VIADD R1, R1, 0xffffffd8 ;  /* 0xffffffd801017836 */ /* 0x001fcc0000000000 */
[----:B------:R-:W1:Y:S02]  /*0050*/  LDC R11, c[0x0][0x360] ;  /* 0x0000d800ff0b7b82 */ /* 0x000e640000000800 */
[----:B-1----:R-:W-:-:S05]  /*0060*/  IMAD R11, R11, UR5, R0 ;  /* 0x000000050b0b7c24 */ /* 0x002fca000f8e0200 */
[----:B--2---:R-:W-:-:S13]  /*0070*/  ISETP.GE.AND P0, PT, R11, UR4, PT ;  /* 0x000000040b007c0c */ /* 0x004fda000bf06270 */
[----:B------:R-:W-:Y:S05]  /*0080*/  @P0 EXIT ;  /* 0x000000000000094d */ /* 0x000fea0003800000 */
[----:B------:R-:W0:Y:S01]  /*0090*/  LDC.64 R26, c[0x0][0x388] ;  /* 0x0000e200ff1a7b82 */ /* 0x000e220000000a00 */
[----:B------:R-:W1:Y:S01]  /*00a0*/  LDCU.64 UR8, c[0x0][0x358] ;  /* 0x00006b00ff0877ac */ /* 0x000e620008000a00 */
[----:B------:R-:W-:Y:S01]  /*00b0*/  CS2R R2, SRZ ;  /* 0x0000000000027805 */ /* 0x000fe2000001ff00 */
[----:B------:R-:W-:Y:S01]  /*00c0*/  UISETP.GE.AND UP0, UPT, UR4, 0x1, UPT ;  /* 0x000000010400788c */ /* 0x000fe2000bf06270 */
[----:B0-----:R-:W-:-:S05]  /*00d0*/  IMAD.WIDE R26, R11, 0x8, R26 ;  /* 0x000000080b1a7825 */ /* 0x001fca00078e021a */
[----:B-1----:R0:W-:Y:S03]  /*00e0*/  STG.E.64 desc[UR8][R26.64], RZ ;  /* 0x000000ff1a007986 */ /* 0x0021e6000c101b08 */
[----:B------:R-:W-:Y:S05]  /*00f0*/  BRA.U !UP0, `(.L_x_0) ;  /* 0x0000000908947547 */ /* 0x000fea000b800000 */
[----:B------:R-:W1:Y:S01]  /*0100*/  LDCU.64 UR6, c[0x0][0x380] ;  /* 0x00007000ff0677ac */ /* 0x000e620008000a00 */
[----:B------:R-:W2:Y:S01]  /*0110*/  I2F.F64 R6, R11 ;  /* 0x0000000b00067312 */ /* 0x000ea20000201c00 */
[----:B------:R-:W-:Y:S02]  /*0120*/  CS2R R2, SRZ ;  /* 0x0000000000027805 */ /* 0x000fe4000001ff00 */
[----:B------:R-:W-:Y:S01]  /*0130*/  CS2R R8, SRZ ;  /* 0x0000000000087805 */ /* 0x000fe2000001ff00 */
[----:B------:R-:W-:Y:S01]  /*0140*/  UMOV UR10, 0x54442d18 ;  /* 0x54442d18000a7882 */ /* 0x000fe20000000000 */
[----:B------:R-:W-:Y:S01]  /*0150*/  UMOV UR11, 0x401921fb ;  /* 0x401921fb000b7882 */ /* 0x000fe20000000000 */
[----:B------:R-:W3:Y:S02]  /*0160*/  LDCU.64 UR12, c[0x4][0x8] ;  /* 0x01000100ff0c77ac */ /* 0x000ee40008000a00 */
[----:B------:R-:W4:Y:S01]  /*0170*/  I2F.F64.U32 R4, UR4 ;  /* 0x0000000400047d12 */ /* 0x000f220008201800 */
[----:B------:R-:W-:Y:S01]  /*0180*/  UIADD3 UR4, UPT, UPT, -UR4, URZ, URZ ;  /* 0x000000ff04047290 */ /* 0x000fe2000fffe1ff */
[----:B--2---:R-:W-:Y:S01]  /*0190*/  DMUL R6, R6, UR10 ;  /* 0x0000000a06067c28 */ /* 0x004fe20008000000 */
[----:B-1----:R-:W-:-:S04]  /*01a0*/  UIADD3 UR5, UP0, UPT, UR6, 0x8, URZ ;  /* 0x0000000806057890 */ /* 0x002fc8000ff1e0ff */
[----:B------:R-:W-:Y:S02]  /*01b0*/  UIADD3.X UR6, UPT, UPT, URZ, UR7, URZ, UP0, !UPT ;  /* 0x00000007ff067290 */ /* 0x000fe400087fe4ff */
[----:B------:R-:W-:-:S04]  /*01c0*/  IMAD.U32 R0, RZ, RZ, UR5 ;  /* 0x00000005ff007e24 */ /* 0x000fc8000f8e00ff */
[----:B---34-:R-:W-:-:S07]  /*01d0*/  IMAD.U32 R17, RZ, RZ, UR6 ;  /* 0x00000006ff117e24 */ /* 0x018fce000f8e00ff */
.L_x_10:
[----:B-1----:R-:W1:Y:S01]  /*01e0*/  MUFU.RCP64H R11, R5 ;  /* 0x00000005000b7308 */ /* 0x002e620000001800 */
[----:B------:R-:W-:Y:S01]  /*01f0*/  IMAD.MOV.U32 R10, RZ, RZ, 0x1 ;  /* 0x00000001ff0a7424 */ /* 0x000fe200078e00ff */
[----:B------:R-:W-:Y:S01]  /*0200*/  DMUL R14, R6, R8 ;  /* 0x00000008060e7228 */ /* 0x000fe20000000000 */
[----:B------:R-:W-:Y:S09]  /*0210*/  BSSY.RECONVERGENT B0, `(.L_x_1) ;  /* 0x0000015000007945 */ /* 0x000ff20003800200 */
[----:B------:R-:W-:Y:S01]  /*0220*/  FSETP.GEU.AND P1, PT, |R15|, 6.5827683646048100446e-37, PT ;  /* 0x036000000f00780b */ /* 0x000fe20003f2e200 */
[----:B-1----:R-:W-:-:S08]  /*0230*/  DFMA R12, -R4, R10, 1 ;  /* 0x3ff00000040c742b */ /* 0x002fd0000000010a */
[----:B------:R-:W-:-:S08]  /*0240*/  DFMA R12, R12, R12, R12 ;  /* 0x0000000c0c0c722b */ /* 0x000fd0000000000c */
[----:B------:R-:W-:-:S08]  /*0250*/  DFMA R12, R10, R12, R10 ;  /* 0x0000000c0a0c722b */ /* 0x000fd0000000000a */
[----:B------:R-:W-:-:S08]  /*0260*/  DFMA R10, -R4, R12, 1 ;  /* 0x3ff00000040a742b */ /* 0x000fd0000000010c */
[----:B------:R-:W-:-:S08]  /*0270*/  DFMA R10, R12, R10, R12 ;  /* 0x0000000a0c0a722b */ /* 0x000fd0000000000c */
[----:B------:R-:W-:-:S08]  /*0280*/  DMUL R28, R14, R10 ;  /* 0x0000000a0e1c7228 */ /* 0x000fd00000000000 */
[----:B------:R-:W-:-:S08]  /*0290*/  DFMA R12, -R4, R28, R14 ;  /* 0x0000001c040c722b */ /* 0x000fd0000000010e */
[----:B------:R-:W-:Y:S01]  /*02a0*/  DFMA R28, R10, R12, R28 ;  /* 0x0000000c0a1c722b */ /* 0x000fe2000000001c */
[----:B------:R-:W-:-:S09]  /*02b0*/  IMAD.MOV.U32 R11, RZ, RZ, R17 ;  /* 0x000000ffff0b7224 */ /* 0x000fd200078e0011 */
[----:B------:R-:W-:-:S05]  /*02c0*/  FFMA R10, RZ, R5, R29 ;  /* 0x00000005ff0a7223 */ /* 0x000fca000000001d */
[----:B------:R-:W-:Y:S01]  /*02d0*/  FSETP.GT.AND P0, PT, |R10|, 1.469367938527859385e-39, PT ;  /* 0x001000000a00780b */ /* 0x000fe20003f04200 */
[----:B------:R-:W-:-:S12]  /*02e0*/  IMAD.MOV.U32 R10, RZ, RZ, R0 ;  /* 0x000000ffff0a7224 */ /* 0x000fd800078e0000 */
[----:B------:R-:W-:Y:S05]  /*02f0*/  @P0 BRA P1, `(.L_x_2) ;  /* 0x0000000000180947 */ /* 0x000fea0000800000 */
[----:B------:R-:W-:Y:S01]  /*0300*/  IMAD.MOV.U32 R18, RZ, RZ, R14 ;  /* 0x000000ffff127224 */ /* 0x000fe200078e000e */
[----:B------:R-:W-:Y:S01]  /*0310*/  MOV R0, 0x360 ;  /* 0x0000036000007802 */ /* 0x000fe20000000f00 */
[----:B------:R-:W-:Y:S02]  /*0320*/  IMAD.MOV.U32 R19, RZ, RZ, R15 ;  /* 0x000000ffff137224 */ /* 0x000fe400078e000f */
[----:B------:R-:W-:Y:S02]  /*0330*/  IMAD.MOV.U32 R16, RZ, RZ, R4 ;  /* 0x000000ffff107224 */ /* 0x000fe400078e0004 */
[----:B------:R-:W-:-:S07]  /*0340*/  IMAD.MOV.U32 R17, RZ, RZ, R5 ;  /* 0x000000ffff117224 */ /* 0x000fce00078e0005 */
[----:B0-----:R-:W-:Y:S05]  /*0350*/  CALL.REL.NOINC `($__internal_0_$__cuda_sm20_div_rn_f64_full) ;  /* 0x00000008006c7944 */ /* 0x001fea0003c00000 */
.L_x_2:
[----:B------:R-:W-:Y:S05]  /*0360*/  BSYNC.RECONVERGENT B0 ;  /* 0x0000000000007941 */ /* 0x000fea0003800200 */
.L_x_1:
[----:B------:R1:W5:Y:S01]  /*0370*/  LDG.E.64 R30, desc[UR8][R10.64+-0x8] ;  /* 0xfffff8080a1e7981 */ /* 0x000362000c1e1b00 */
[----:B------:R-:W-:Y:S01]  /*0380*/  DSETP.NEU.AND P2, PT, |R28|, +INF , PT ;  /* 0x7ff000001c00742a */ /* 0x000fe20003f4d200 */
[----:B------:R-:W-:-:S13]  /*0390*/  BSSY.RECONVERGENT B0, `(.L_x_3) ;  /* 0x000001c000007945 */ /* 0x000fda0003800200 */
[----:B------:R-:W-:Y:S01]  /*03a0*/  @!P2 DMUL R32, RZ, R28 ;  /* 0x0000001cff20a228 */ /* 0x000fe20000000000 */
[----:B------:R-:W-:Y:S01]  /*03b0*/  @!P2 IMAD.MOV.U32 R0, RZ, RZ, 0x1 ;  /* 0x00000001ff00a424 */ /* 0x000fe200078e00ff */
[----:B-1----:R-:W-:Y:S09]  /*03c0*/  @!P2 BRA `(.L_x_4) ;  /* 0x000000000060a947 */ /* 0x002ff20003800000 */
[----:B------:R-:W-:Y:S01]  /*03d0*/  UMOV UR6, 0x6dc9c883 ;  /* 0x6dc9c88300067882 */ /* 0x000fe20000000000 */
[----:B------:R-:W-:Y:S01]  /*03e0*/  UMOV UR7, 0x3fe45f30 ;  /* 0x3fe45f3000077882 */ /* 0x000fe20000000000 */
[C---:B------:R-:W-:Y:S01]  /*03f0*/  DSETP.GE.AND P0, PT, |R28|.reuse, 2.14748364800000000000e+09, PT ;  /* 0x41e000001c00742a */ /* 0x040fe20003f06200 */
[----:B------:R-:W-:Y:S01]  /*0400*/  BSSY.RECONVERGENT B1, `(.L_x_5) ;  /* 0x0000013000017945 */ /* 0x000fe20003800200 */
[----:B------:R-:W-:Y:S01]  /*0410*/  DMUL R12, R28, UR6 ;  /* 0x000000061c0c7c28 */ /* 0x000fe20008000000 */
[----:B------:R-:W-:Y:S01]  /*0420*/  UMOV UR6, 0x54442d18 ;  /* 0x54442d1800067882 */ /* 0x000fe20000000000 */
[----:B------:R-:W-:-:S04]  /*0430*/  UMOV UR7, 0x3ff921fb ;  /* 0x3ff921fb00077882 */ /* 0x000fc80000000000 */
[----:B------:R-:W1:Y:S08]  /*0440*/  F2I.F64 R0, R12 ;  /* 0x0000000c00007311 */ /* 0x000e700000301100 */
[----:B-1----:R-:W1:Y:S02]  /*0450*/  I2F.F64 R32, R0 ;  /* 0x0000000000207312 */ /* 0x002e640000201c00 */
[----:B-1----:R-:W-:Y:S01]  /*0460*/  DFMA R14, R32, -UR6, R28 ;  /* 0x80000006200e7c2b */ /* 0x002fe2000800001c */
[----:B------:R-:W-:Y:S01]  /*0470*/  UMOV UR6, 0x33145c00 ;  /* 0x33145c0000067882 */ /* 0x000fe20000000000 */
[----:B------:R-:W-:-:S06]  /*0480*/  UMOV UR7, 0x3c91a626 ;  /* 0x3c91a62600077882 */ /* 0x000fcc0000000000 */
[----:B------:R-:W-:Y:S01]  /*0490*/  DFMA R14, R32, -UR6, R14 ;  /* 0x80000006200e7c2b */ /* 0x000fe2000800000e */
[----:B------:R-:W-:Y:S01]  /*04a0*/  UMOV UR6, 0x252049c0 ;  /* 0x252049c000067882 */ /* 0x000fe20000000000 */
[----:B------:R-:W-:-:S06]  /*04b0*/  UMOV UR7, 0x397b839a ;  /* 0x397b839a00077882 */ /* 0x000fcc0000000000 */
[----:B------:R-:W-:Y:S01]  /*04c0*/  DFMA R32, R32, -UR6, R14 ;  /* 0x8000000620207c2b */ /* 0x000fe2000800000e */
[----:B------:R-:W-:Y:S10]  /*04d0*/  @!P0 BRA `(.L_x_6) ;  /* 0x0000000000148947 */ /* 0x000ff40003800000 */
[----:B------:R-:W-:Y:S01]  /*04e0*/  IMAD.MOV.U32 R0, RZ, RZ, R28 ;  /* 0x000000ffff007224 */ /* 0x000fe200078e001c */
[----:B------:R-:W-:Y:S01]  /*04f0*/  MOV R22, 0x520 ;  /* 0x0000052000167802 */ /* 0x000fe20000000f00 */
[----:B------:R-:W-:-:S07]  /*0500*/  IMAD.MOV.U32 R20, RZ, RZ, R29 ;  /* 0x000000ffff147224 */ /* 0x000fce00078e001d */
[----:B0----5:R-:W-:Y:S05]  /*0510*/  CALL.REL.NOINC `($_Z10idftKernelPK9ComplessoPdi$__internal_trig_reduction_slowpathd) ;  /* 0x0000000c00747944 */ /* 0x021fea0003c00000 */
[----:B------:R-:W-:-:S07]  /*0520*/  IMAD.MOV.U32 R0, RZ, RZ, R16 ;  /* 0x000000ffff007224 */ /* 0x000fce00078e0010 */
.L_x_6:
[----:B------:R-:W-:Y:S05]  /*0530*/  BSYNC.RECONVERGENT B1 ;  /* 0x0000000000017941 */ /* 0x000fea0003800200 */
.L_x_5:
[----:B------:R-:W-:-:S07]  /*0540*/  VIADD R0, R0, 0x1 ;  /* 0x0000000100007836 */ /* 0x000fce0000000000 */
.L_x_4:
[----:B------:R-:W-:Y:S05]  /*0550*/  BSYNC.RECONVERGENT B0 ;  /* 0x0000000000007941 */ /* 0x000fea0003800200 */
.L_x_3:
[----:B------:R-:W-:Y:S01]  /*0560*/  IMAD.SHL.U32 R12, R0, 0x40, RZ ;  /* 0x00000040000c7824 */ /* 0x000fe200078e00ff */
[----:B------:R1:W5:Y:S04]  /*0570*/  LDG.E.64 R24, desc[UR8][R10.64] ;  /* 0x000000080a187981 */ /* 0x000368000c1e1b00 */
[----:B------:R-:W-:-:S04]  /*0580*/  LOP3.LUT R12, R12, 0x40, RZ, 0xc0, !PT ;  /* 0x000000400c0c7812 */ /* 0x000fc800078ec0ff */
[----:B------:R-:W-:-:S05]  /*0590*/  IADD3 R20, P0, PT, R12, UR12, RZ ;  /* 0x0000000c0c147c10 */ /* 0x000fca000ff1e0ff */
[----:B------:R-:W-:-:S05]  /*05a0*/  IMAD.X R21, RZ, RZ, UR13, P0 ;  /* 0x0000000dff157e24 */ /* 0x000fca00080e06ff */
[----:B------:R-:W2:Y:S04]  /*05b0*/  LDG.E.128.CONSTANT R12, desc[UR8][R20.64] ;  /* 0x00000008140c7981 */ /* 0x000ea8000c1e9d00 */
[----:B------:R-:W3:Y:S04]  /*05c0*/  LDG.E.128.CONSTANT R16, desc[UR8][R20.64+0x10] ;  /* 0x0000100814107981 */ /* 0x000ee8000c1e9d00 */
[----:B------:R-:W4:Y:S01]  /*05d0*/  LDG.E.128.CONSTANT R20, desc[UR8][R20.64+0x20] ;  /* 0x0000200814147981 */ /* 0x000f22000c1e9d00 */
[----:B------:R-:W-:Y:S01]  /*05e0*/  LOP3.LUT R34, R0, 0x1, RZ, 0xc0, !PT ;  /* 0x0000000100227812 */ /* 0x000fe200078ec0ff */
[----:B------:R-:W-:-:S03]  /*05f0*/  IMAD.MOV.U32 R35, RZ, RZ, 0x3da8ff83 ;  /* 0x3da8ff83ff237424 */ /* 0x000fc600078e00ff */
[----:B------:R-:W-:Y:S01]  /*0600*/  ISETP.NE.U32.AND P0, PT, R34, 0x1, PT ;  /* 0x000000012200780c */ /* 0x000fe20003f05070 */
[----:B------:R-:W-:Y:S01]  /*0610*/  IMAD.MOV.U32 R34, RZ, RZ, 0x20fd8164 ;  /* 0x20fd8164ff227424 */ /* 0x000fe200078e00ff */
[----:B------:R-:W-:Y:S02]  /*0620*/  DMUL R36, R32, R32 ;  /* 0x0000002020247228 */ /* 0x000fe40000000000 */
[----:B------:R-:W-:Y:S02]  /*0630*/  FSEL R35, -R35, 0.11223486810922622681, !P0 ;  /* 0x3de5db6523237808 */ /* 0x000fe40004000100 */
[----:B------:R-:W-:Y:S01]  /*0640*/  FSEL R34, R34, -8.06006814911005101289e+34, !P0 ;  /* 0xf9785eba22227808 */ /* 0x000fe20004000000 */
[----:B------:R-:W-:Y:S05]  /*0650*/  BSSY.RECONVERGENT B0, `(.L_x_7) ;  /* 0x000002a000007945 */ /* 0x000fea0003800200 */
[----:B--2---:R-:W-:-:S08]  /*0660*/  DFMA R12, R36, R34, R12 ;  /* 0x00000022240c722b */ /* 0x004fd0000000000c */
[----:B------:R-:W-:-:S08]  /*0670*/  DFMA R12, R36, R12, R14 ;  /* 0x0000000c240c722b */ /* 0x000fd0000000000e */
[----:B---3--:R-:W-:-:S08]  /*0680*/  DFMA R12, R36, R12, R16 ;  /* 0x0000000c240c722b */ /* 0x008fd00000000010 */
[----:B------:R-:W-:-:S08]  /*0690*/  DFMA R12, R36, R12, R18 ;  /* 0x0000000c240c722b */ /* 0x000fd00000000012 */
[----:B----4-:R-:W-:-:S08]  /*06a0*/  DFMA R12, R36, R12, R20 ;  /* 0x0000000c240c722b */ /* 0x010fd00000000014 */
[----:B------:R-:W-:-:S08]  /*06b0*/  DFMA R12, R36, R12, R22 ;  /* 0x0000000c240c722b */ /* 0x000fd00000000016 */
[----:B------:R-:W-:Y:S02]  /*06c0*/  DFMA R32, R12, R32, R32 ;  /* 0x000000200c20722b */ /* 0x000fe40000000020 */
[----:B------:R-:W-:-:S10]  /*06d0*/  DFMA R12, R36, R12, 1 ;  /* 0x3ff00000240c742b */ /* 0x000fd4000000000c */
[----:B------:R-:W-:Y:S02]  /*06e0*/  FSEL R14, R12, R32, !P0 ;  /* 0x000000200c0e7208 */ /* 0x000fe40004000000 */
[----:B------:R-:W-:-:S06]  /*06f0*/  FSEL R15, R13, R33, !P0 ;  /* 0x000000210d0f7208 */ /* 0x000fcc0004000000 */
[----:B------:R-:W-:Y:S01]  /*0700*/  DADD R12, RZ, -R14 ;  /* 0x00000000ff0c7229 */ /* 0x000fe2000000080e */
[----:B------:R-:W-:Y:S01]  /*0710*/  LOP3.LUT P0, RZ, R0, 0x2, RZ, 0xc0, !PT ;  /* 0x0000000200ff7812 */ /* 0x000fe2000780c0ff */
[----:B------:R-:W-:-:S08]  /*0720*/  @!P2 DMUL R32, RZ, R28 ;  /* 0x0000001cff20a228 */ /* 0x000fd00000000000 */
[----:B------:R-:W-:Y:S02]  /*0730*/  FSEL R12, R14, R12, !P0 ;  /* 0x0000000c0e0c7208 */ /* 0x000fe40004000000 */
[----:B------:R-:W-:Y:S01]  /*0740*/  FSEL R13, R15, R13, !P0 ;  /* 0x0000000d0f0d7208 */ /* 0x000fe20004000000 */
[----:B------:R-:W-:-:S05]  /*0750*/  @!P2 IMAD.MOV.U32 R0, RZ, RZ, RZ ;  /* 0x000000ffff00a224 */ /* 0x000fca00078e00ff */
[----:B-----5:R-:W-:Y:S01]  /*0760*/  DMUL R30, R30, R12 ;  /* 0x0000000c1e1e7228 */ /* 0x020fe20000000000 */
[----:B-1----:R-:W-:Y:S10]  /*0770*/  @!P2 BRA `(.L_x_8) ;  /* 0x00000000005ca947 */ /* 0x002ff40003800000 */
[----:B------:R-:W-:Y:S01]  /*0780*/  UMOV UR6, 0x6dc9c883 ;  /* 0x6dc9c88300067882 */ /* 0x000fe20000000000 */
[----:B------:R-:W-:Y:S01]  /*0790*/  UMOV UR7, 0x3fe45f30 ;  /* 0x3fe45f3000077882 */ /* 0x000fe20000000000 */
[C---:B------:R-:W-:Y:S02]  /*07a0*/  DSETP.GE.AND P0, PT, |R28|.reuse, 2.14748364800000000000e+09, PT ;  /* 0x41e000001c00742a */ /* 0x040fe40003f06200 */
        /* <DEDUP_REMOVED lines=13> */
[----:B------:R-:W-:Y:S01]  /*0880*/  BSSY.RECONVERGENT B1, `(.L_x_9) ;  /* 0x0000005000017945 */ /* 0x000fe20003800200 */
[----:B------:R-:W-:Y:S01]  /*0890*/  IMAD.MOV.U32 R0, RZ, RZ, R28 ;  /* 0x000000ffff007224 */ /* 0x000fe200078e001c */
[----:B------:R-:W-:Y:S01]  /*08a0*/  MOV R22, 0x8d0 ;  /* 0x000008d000167802 */ /* 0x000fe20000000f00 */
[----:B------:R-:W-:-:S07]  /*08b0*/  IMAD.MOV.U32 R20, RZ, RZ, R29 ;  /* 0x000000ffff147224 */ /* 0x000fce00078e001d */
[----:B0-----:R-:W-:Y:S05]  /*08c0*/  CALL.REL.NOINC `($_Z10idftKernelPK9ComplessoPdi$__internal_trig_reduction_slowpathd) ;  /* 0x0000000800887944 */ /* 0x001fea0003c00000 */
[----:B------:R-:W-:Y:S05]  /*08d0*/  BSYNC.RECONVERGENT B1 ;  /* 0x0000000000017941 */ /* 0x000fea0003800200 */
.L_x_9:
[----:B------:R-:W-:-:S07]  /*08e0*/  IMAD.MOV.U32 R0, RZ, RZ, R16 ;  /* 0x000000ffff007224 */ /* 0x000fce00078e0010 */
.L_x_8:
[----:B------:R-:W-:Y:S05]  /*08f0*/  BSYNC.RECONVERGENT B0 ;  /* 0x0000000000007941 */ /* 0x000fea0003800200 */
.L_x_7:
[----:B------:R-:W-:-:S05]  /*0900*/  IMAD.SHL.U32 R12, R0, 0x40, RZ ;  /* 0x00000040000c7824 */ /* 0x000fca00078e00ff */
[----:B------:R-:W-:-:S04]  /*0910*/  LOP3.LUT R12, R12, 0x40, RZ, 0xc0, !PT ;  /* 0x000000400c0c7812 */ /* 0x000fc800078ec0ff */
[----:B------:R-:W-:-:S05]  /*0920*/  IADD3 R36, P0, PT, R12, UR12, RZ ;  /* 0x0000000c0c247c10 */ /* 0x000fca000ff1e0ff */
[----:B------:R-:W-:-:S05]  /*0930*/  IMAD.X R37, RZ, RZ, UR13, P0 ;  /* 0x0000000dff257e24 */ /* 0x000fca00080e06ff */
[----:B------:R-:W2:Y:S04]  /*0940*/  LDG.E.128.CONSTANT R12, desc[UR8][R36.64] ;  /* 0x00000008240c7981 */ /* 0x000ea8000c1e9d00 */
[----:B------:R-:W3:Y:S04]  /*0950*/  LDG.E.128.CONSTANT R16, desc[UR8][R36.64+0x10] ;  /* 0x0000100824107981 */ /* 0x000ee8000c1e9d00 */
[----:B------:R-:W4:Y:S01]  /*0960*/  LDG.E.128.CONSTANT R20, desc[UR8][R36.64+0x20] ;  /* 0x0000200824147981 */ /* 0x000f22000c1e9d00 */
[----:B------:R-:W-:Y:S01]  /*0970*/  LOP3.LUT R28, R0, 0x1, RZ, 0xc0, !PT ;  /* 0x00000001001c7812 */ /* 0x000fe200078ec0ff */
[----:B------:R-:W-:Y:S01]  /*0980*/  IMAD.MOV.U32 R34, RZ, RZ, 0x20fd8164 ;  /* 0x20fd8164ff227424 */ /* 0x000fe200078e00ff */
[----:B------:R-:W-:Y:S01]  /*0990*/  UIADD3 UR4, UPT, UPT, UR4, 0x1, URZ ;  /* 0x0000000104047890 */ /* 0x000fe2000fffe0ff */
[----:B------:R-:W-:Y:S01]  /*09a0*/  DADD R8, R8, 1 ;  /* 0x3ff0000008087429 */ /* 0x000fe20000000000 */
[----:B------:R-:W-:Y:S01]  /*09b0*/  ISETP.NE.U32.AND P0, PT, R28, 0x1, PT ;  /* 0x000000011c00780c */ /* 0x000fe20003f05070 */
[----:B------:R-:W-:Y:S01]  /*09c0*/  IMAD.MOV.U32 R28, RZ, RZ, 0x3da8ff83 ;  /* 0x3da8ff83ff1c7424 */ /* 0x000fe200078e00ff */
[----:B------:R-:W-:-:S02]  /*09d0*/  UISETP.NE.AND UP0, UPT, UR4, URZ, UPT ;  /* 0x000000ff0400728c */ /* 0x000fc4000bf05270 */
[----:B------:R-:W-:Y:S02]  /*09e0*/  FSEL R34, R34, -8.06006814911005101289e+34, !P0 ;  /* 0xf9785eba22227808 */ /* 0x000fe40004000000 */
[----:B------:R-:W-:Y:S01]  /*09f0*/  FSEL R35, -R28, 0.11223486810922622681, !P0 ;  /* 0x3de5db651c237808 */ /* 0x000fe20004000100 */
[----:B------:R-:W-:-:S08]  /*0a00*/  DMUL R28, R32, R32 ;  /* 0x00000020201c7228 */ /* 0x000fd00000000000 */
        /* <DEDUP_REMOVED lines=9> */
[----:B------:R-:W-:Y:S02]  /*0aa0*/  FSEL R15, R13, R33, !P0 ;  /* 0x000000210d0f7208 */ /* 0x000fe40004000000 */
[----:B------:R-:W-:-:S04]  /*0ab0*/  LOP3.LUT P0, RZ, R0, 0x2, RZ, 0xc0, !PT ;  /* 0x0000000200ff7812 */ /* 0x000fc8000780c0ff */
[----:B------:R-:W-:-:S10]  /*0ac0*/  DADD R12, RZ, -R14 ;  /* 0x00000000ff0c7229 */ /* 0x000fd4000000080e */
[----:B------:R-:W-:Y:S02]  /*0ad0*/  FSEL R12, R14, R12, !P0 ;  /* 0x0000000c0e0c7208 */ /* 0x000fe40004000000 */
[----:B------:R-:W-:Y:S02]  /*0ae0*/  FSEL R13, R15, R13, !P0 ;  /* 0x0000000d0f0d7208 */ /* 0x000fe40004000000 */
[----:B------:R-:W-:-:S04]  /*0af0*/  IADD3 R0, P0, PT, R10, 0x10, RZ ;  /* 0x000000100a007810 */ /* 0x000fc80007f1e0ff */
[----:B------:R-:W-:Y:S01]  /*0b00*/  DFMA R24, -R24, R12, R30 ;  /* 0x0000000c1818722b */ /* 0x000fe2000000011e */
[----:B------:R-:W-:-:S07]  /*0b10*/  IMAD.X R17, RZ, RZ, R11, P0 ;  /* 0x000000ffff117224 */ /* 0x000fce00000e060b */
[----:B------:R-:W-:-:S07]  /*0b20*/  DADD R2, R24, R2 ;  /* 0x0000000018027229 */ /* 0x000fce0000000002 */
[----:B------:R1:W-:Y:S01]  /*0b30*/  STG.E.64 desc[UR8][R26.64], R2 ;  /* 0x000000021a007986 */ /* 0x0003e2000c101b08 */
[----:B------:R-:W-:Y:S05]  /*0b40*/  BRA.U UP0, `(.L_x_10) ;  /* 0xfffffff500a47547 */ /* 0x000fea000b83ffff */
.L_x_0:
[----:B------:R-:W2:Y:S01]  /*0b50*/  LDCU UR4, c[0x0][0x390] ;  /* 0x00007200ff0477ac */ /* 0x000ea20008000800 */
[----:B------:R-:W-:Y:S01]  /*0b60*/  IMAD.MOV.U32 R4, RZ, RZ, 0x1 ;  /* 0x00000001ff047424 */ /* 0x000fe200078e00ff */
[----:B------:R-:W-:Y:S01]  /*0b70*/  FSETP.GEU.AND P1, PT, |R3|, 6.5827683646048100446e-37, PT ;  /* 0x036000000300780b */ /* 0x000fe20003f2e200 */
[----:B------:R-:W-:Y:S01]  /*0b80*/  BSSY.RECONVERGENT B0, `(.L_x_11) ;  /* 0x0000016000007945 */ /* 0x000fe20003800200 */
[----:B--2---:R-:W2:Y:S08]  /*0b90*/  I2F.F64 R6, UR4 ;  /* 0x0000000400067d12 */ /* 0x004eb00008201c00 */
[----:B--2---:R-:W2:Y:S02]  /*0ba0*/  MUFU.RCP64H R5, R7 ;  /* 0x0000000700057308 */ /* 0x004ea40000001800 */
[----:B--2---:R-:W-:-:S08]  /*0bb0*/  DFMA R8, -R6, R4, 1 ;  /* 0x3ff000000608742b */ /* 0x004fd00000000104 */
[----:B------:R-:W-:-:S08]  /*0bc0*/  DFMA R8, R8, R8, R8 ;  /* 0x000000080808722b */ /* 0x000fd00000000008 */
[----:B------:R-:W-:-:S08]  /*0bd0*/  DFMA R8, R4, R8, R4 ;  /* 0x000000080408722b */ /* 0x000fd00000000004 */
[----:B------:R-:W-:-:S08]  /*0be0*/  DFMA R4, -R6, R8, 1 ;  /* 0x3ff000000604742b */ /* 0x000fd00000000108 */
[----:B------:R-:W-:-:S08]  /*0bf0*/  DFMA R4, R8, R4, R8 ;  /* 0x000000040804722b */ /* 0x000fd00000000008 */
[----:B------:R-:W-:-:S08]  /*0c00*/  DMUL R8, R4, R2 ;  /* 0x0000000204087228 */ /* 0x000fd00000000000 */
[----:B------:R-:W-:-:S08]  /*0c10*/  DFMA R10, -R6, R8, R2 ;  /* 0x00000008060a722b */ /* 0x000fd00000000102 */
[----:B------:R-:W-:-:S10]  /*0c20*/  DFMA R4, R4, R10, R8 ;  /* 0x0000000a0404722b */ /* 0x000fd40000000008 */
[----:B------:R-:W-:-:S05]  /*0c30*/  FFMA R0, RZ, R7, R5 ;  /* 0x00000007ff007223 */ /* 0x000fca0000000005 */
[----:B------:R-:W-:-:S13]  /*0c40*/  FSETP.GT.AND P0, PT, |R0|, 1.469367938527859385e-39, PT ;  /* 0x001000000000780b */ /* 0x000fda0003f04200 */
[----:B------:R-:W-:Y:S05]  /*0c50*/  @P0 BRA P1, `(.L_x_12) ;  /* 0x0000000000200947 */ /* 0x000fea0000800000 */
[----:B------:R-:W-:Y:S01]  /*0c60*/  IMAD.MOV.U32 R18, RZ, RZ, R2 ;  /* 0x000000ffff127224 */ /* 0x000fe200078e0002 */
[----:B------:R-:W-:Y:S01]  /*0c70*/  MOV R0, 0xcc0 ;  /* 0x00000cc000007802 */ /* 0x000fe20000000f00 */
[----:B------:R-:W-:Y:S02]  /*0c80*/  IMAD.MOV.U32 R19, RZ, RZ, R3 ;  /* 0x000000ffff137224 */ /* 0x000fe400078e0003 */
[----:B------:R-:W-:Y:S02]  /*0c90*/  IMAD.MOV.U32 R16, RZ, RZ, R6 ;  /* 0x000000ffff107224 */ /* 0x000fe400078e0006 */
[----:B------:R-:W-:-:S07]  /*0ca0*/  IMAD.MOV.U32 R17, RZ, RZ, R7 ;  /* 0x000000ffff117224 */ /* 0x000fce00078e0007 */
[----:B01----:R-:W-:Y:S05]  /*0cb0*/  CALL.REL.NOINC `($__internal_0_$__cuda_sm20_div_rn_f64_full) ;  /* 0x0000000000147944 */ /* 0x003fea0003c00000 */
[----:B------:R-:W-:Y:S02]  /*0cc0*/  IMAD.MOV.U32 R4, RZ, RZ, R28 ;  /* 0x000000ffff047224 */ /* 0x000fe400078e001c */
[----:B------:R-:W-:-:S07]  /*0cd0*/  IMAD.MOV.U32 R5, RZ, RZ, R29 ;  /* 0x000000ffff057224 */ /* 0x000fce00078e001d */
.L_x_12:
[----:B------:R-:W-:Y:S05]  /*0ce0*/  BSYNC.RECONVERGENT B0 ;  /* 0x0000000000007941 */ /* 0x000fea0003800200 */
.L_x_11:
[----:B------:R-:W-:Y:S01]  /*0cf0*/  STG.E.64 desc[UR8][R26.64], R4 ;  /* 0x000000041a007986 */ /* 0x000fe2000c101b08 */
[----:B------:R-:W-:Y:S05]  /*0d00*/  EXIT ;  /* 0x000000000000794d */ /* 0x000fea0003800000 */
        .weak           $__internal_0_$__cuda_sm20_div_rn_f64_full
        .type           $__internal_0_$__cuda_sm20_div_rn_f64_full,@function
        .size           $__internal_0_$__cuda_sm20_div_rn_f64_full,($_Z10idftKernelPK9ComplessoPdi$__internal_trig_reduction_slowpathd - $__internal_0_$__cuda_sm20_div_rn_f64_full)
$__internal_0_$__cuda_sm20_div_rn_f64_full:
[C---:B------:R-:W-:Y:S01]  /*0d10*/  FSETP.GEU.AND P0, PT, |R17|.reuse, 1.469367938527859385e-39, PT ;  /* 0x001000001100780b */ /* 0x040fe20003f0e200 */
[----:B------:R-:W-:Y:S01]  /*0d20*/  IMAD.MOV.U32 R24, RZ, RZ, 0x1 ;  /* 0x00000001ff187424 */ /* 0x000fe200078e00ff */
[----:B------:R-:W-:Y:S01]  /*0d30*/  LOP3.LUT R14, R17, 0x800fffff, RZ, 0xc0, !PT ;  /* 0x800fffff110e7812 */ /* 0x000fe200078ec0ff */
[----:B------:R-:W-:Y:S01]  /*0d40*/  BSSY.RECONVERGENT B1, `(.L_x_13) ;  /* 0x0000055000017945 */ /* 0x000fe20003800200 */
[C---:B------:R-:W-:Y:S02]  /*0d50*/  FSETP.GEU.AND P2, PT, |R19|.reuse, 1.469367938527859385e-39, PT ;  /* 0x001000001300780b */ /* 0x040fe40003f4e200 */
[----:B------:R-:W-:Y:S01]  /*0d60*/  LOP3.LUT R15, R14, 0x3ff00000, RZ, 0xfc, !PT ;  /* 0x3ff000000e0f7812 */ /* 0x000fe200078efcff */
[----:B------:R-:W-:Y:S01]  /*0d70*/  IMAD.MOV.U32 R14, RZ, RZ, R16 ;  /* 0x000000ffff0e7224 */ /* 0x000fe200078e0010 */
[----:B------:R-:W-:Y:S02]  /*0d80*/  LOP3.LUT R20, R19, 0x7ff00000, RZ, 0xc0, !PT ;  /* 0x7ff0000013147812 */ /* 0x000fe400078ec0ff */
[----:B------:R-:W-:-:S03]  /*0d90*/  LOP3.LUT R23, R17, 0x7ff00000, RZ, 0xc0, !PT ;  /* 0x7ff0000011177812 */ /* 0x000fc600078ec0ff */
[----:B------:R-:W-:Y:S01]  /*0da0*/  @!P0 DMUL R14, R16, 8.98846567431157953865e+307 ;  /* 0x7fe00000100e8828 */ /* 0x000fe20000000000 */
[----:B------:R-:W-:-:S03]  /*0db0*/  ISETP.GE.U32.AND P1, PT, R20, R23, PT ;  /* 0x000000171400720c */ /* 0x000fc60003f26070 */
[----:B------:R-:W-:Y:S01]  /*0dc0*/  @!P2 LOP3.LUT R21, R17, 0x7ff00000, RZ, 0xc0, !PT ;  /* 0x7ff000001115a812 */ /* 0x000fe200078ec0ff */
[----:B------:R-:W-:Y:S01]  /*0dd0*/  @!P2 IMAD.MOV.U32 R28, RZ, RZ, RZ ;  /* 0x000000ffff1ca224 */ /* 0x000fe200078e00ff */
[----:B------:R-:W0:Y:S02]  /*0de0*/  MUFU.RCP64H R25, R15 ;  /* 0x0000000f00197308 */ /* 0x000e240000001800 */
[----:B------:R-:W-:Y:S01]  /*0df0*/  @!P2 ISETP.GE.U32.AND P3, PT, R20, R21, PT ;  /* 0x000000151400a20c */ /* 0x000fe20003f66070 */
[----:B------:R-:W-:-:S05]  /*0e00*/  IMAD.MOV.U32 R21, RZ, RZ, 0x1ca00000 ;  /* 0x1ca00000ff157424 */ /* 0x000fca00078e00ff */
[----:B------:R-:W-:-:S04]  /*0e10*/  @!P2 SEL R29, R21, 0x63400000, !P3 ;  /* 0x63400000151da807 */ /* 0x000fc80005800000 */
[----:B------:R-:W-:-:S04]  /*0e20*/  @!P2 LOP3.LUT R29, R29, 0x80000000, R19, 0xf8, !PT ;  /* 0x800000001d1da812 */ /* 0x000fc800078ef813 */
[----:B------:R-:W-:Y:S01]  /*0e30*/  @!P2 LOP3.LUT R29, R29, 0x100000, RZ, 0xfc, !PT ;  /* 0x001000001d1da812 */ /* 0x000fe200078efcff */
[----:B0-----:R-:W-:-:S08]  /*0e40*/  DFMA R12, R24, -R14, 1 ;  /* 0x3ff00000180c742b */ /* 0x001fd0000000080e */
[----:B------:R-:W-:-:S08]  /*0e50*/  DFMA R12, R12, R12, R12 ;  /* 0x0000000c0c0c722b */ /* 0x000fd0000000000c */
[----:B------:R-:W-:Y:S01]  /*0e60*/  DFMA R24, R24, R12, R24 ;  /* 0x0000000c1818722b */ /* 0x000fe20000000018 */
[----:B------:R-:W-:Y:S01]  /*0e70*/  SEL R13, R21, 0x63400000, !P1 ;  /* 0x63400000150d7807 */ /* 0x000fe20004800000 */
[----:B------:R-:W-:-:S03]  /*0e80*/  IMAD.MOV.U32 R12, RZ, RZ, R18 ;  /* 0x000000ffff0c7224 */ /* 0x000fc600078e0012 */
[----:B------:R-:W-:-:S03]  /*0e90*/  LOP3.LUT R13, R13, 0x800fffff, R19, 0xf8, !PT ;  /* 0x800fffff0d0d7812 */ /* 0x000fc600078ef813 */
[----:B------:R-:W-:-:S03]  /*0ea0*/  DFMA R30, R24, -R14, 1 ;  /* 0x3ff00000181e742b */ /* 0x000fc6000000080e */
[----:B------:R-:W-:-:S05]  /*0eb0*/  @!P2 DFMA R12, R12, 2, -R28 ;  /* 0x400000000c0ca82b */ /* 0x000fca000000081c */
[----:B------:R-:W-:Y:S01]  /*0ec0*/  DFMA R24, R24, R30, R24 ;  /* 0x0000001e1818722b */ /* 0x000fe20000000018 */
[----:B------:R-:W-:Y:S02]  /*0ed0*/  IMAD.MOV.U32 R30, RZ, RZ, R20 ;  /* 0x000000ffff1e7224 */ /* 0x000fe400078e0014 */
[----:B------:R-:W-:Y:S01]  /*0ee0*/  IMAD.MOV.U32 R31, RZ, RZ, R23 ;  /* 0x000000ffff1f7224 */ /* 0x000fe200078e0017 */
[----:B------:R-:W-:Y:S02]  /*0ef0*/  @!P0 LOP3.LUT R31, R15, 0x7ff00000, RZ, 0xc0, !PT ;  /* 0x7ff000000f1f8812 */ /* 0x000fe400078ec0ff */
[----:B------:R-:W-:Y:S02]  /*0f00*/  @!P2 LOP3.LUT R30, R13, 0x7ff00000, RZ, 0xc0, !PT ;  /* 0x7ff000000d1ea812 */ /* 0x000fe400078ec0ff */
[----:B------:R-:W-:-:S03]  /*0f10*/  DMUL R28, R24, R12 ;  /* 0x0000000c181c7228 */ /* 0x000fc60000000000 */
[----:B------:R-:W-:-:S05]  /*0f20*/  VIADD R32, R30, 0xffffffff ;  /* 0xffffffff1e207836 */ /* 0x000fca0000000000 */
[----:B------:R-:W-:Y:S01]  /*0f30*/  DFMA R22, R28, -R14, R12 ;  /* 0x8000000e1c16722b */ /* 0x000fe2000000000c */
[----:B------:R-:W-:Y:S01]  /*0f40*/  ISETP.GT.U32.AND P0, PT, R32, 0x7feffffe, PT ;  /* 0x7feffffe2000780c */ /* 0x000fe20003f04070 */
[----:B------:R-:W-:-:S05]  /*0f50*/  VIADD R32, R31, 0xffffffff ;  /* 0xffffffff1f207836 */ /* 0x000fca0000000000 */
[----:B------:R-:W-:Y:S01]  /*0f60*/  ISETP.GT.U32.OR P0, PT, R32, 0x7feffffe, P0 ;  /* 0x7feffffe2000780c */ /* 0x000fe20000704470 */
[----:B------:R-:W-:-:S12]  /*0f70*/  DFMA R22, R24, R22, R28 ;  /* 0x000000161816722b */ /* 0x000fd8000000001c */
[----:B------:R-:W-:Y:S05]  /*0f80*/  @P0 BRA `(.L_x_14) ;  /* 0x00000000006c0947 */ /* 0x000fea0003800000 */
[----:B------:R-:W-:-:S04]  /*0f90*/  LOP3.LUT R19, R17, 0x7ff00000, RZ, 0xc0, !PT ;  /* 0x7ff0000011137812 */ /* 0x000fc800078ec0ff */
[CC--:B------:R-:W-:Y:S02]  /*0fa0*/  VIADDMNMX R18, R20.reuse, -R19.reuse, 0xb9600000, !PT ;  /* 0xb960000014127446 */ /* 0x0c0fe40007800913 */
[----:B------:R-:W-:Y:S02]  /*0fb0*/  ISETP.GE.U32.AND P0, PT, R20, R19, PT ;  /* 0x000000131400720c */ /* 0x000fe40003f06070 */
[----:B------:R-:W-:Y:S02]  /*0fc0*/  VIMNMX R18, PT, PT, R18, 0x46a00000, PT ;  /* 0x46a0000012127848 */ /* 0x000fe40003fe0100 */
[----:B------:R-:W-:-:S05]  /*0fd0*/  SEL R21, R21, 0x63400000, !P0 ;  /* 0x6340000015157807 */ /* 0x000fca0004000000 */
[----:B------:R-:W-:Y:S02]  /*0fe0*/  IMAD.IADD R24, R18, 0x1, -R21 ;  /* 0x0000000112187824 */ /* 0x000fe400078e0a15 */
[----:B------:R-:W-:Y:S02]  /*0ff0*/  IMAD.MOV.U32 R18, RZ, RZ, RZ ;  /* 0x000000ffff127224 */ /* 0x000fe400078e00ff */
[----:B------:R-:W-:-:S06]  /*1000*/  VIADD R19, R24, 0x7fe00000 ;  /* 0x7fe0000018137836 */ /* 0x000fcc0000000000 */
[----:B------:R-:W-:-:S10]  /*1010*/  DMUL R20, R22, R18 ;  /* 0x0000001216147228 */ /* 0x000fd40000000000 */
[----:B------:R-:W-:-:S13]  /*1020*/  FSETP.GTU.AND P0, PT, |R21|, 1.469367938527859385e-39, PT ;  /* 0x001000001500780b */ /* 0x000fda0003f0c200 */
[----:B------:R-:W-:Y:S05]  /*1030*/  @P0 BRA `(.L_x_15) ;  /* 0x0000000000940947 */ /* 0x000fea0003800000 */
[----:B------:R-:W-:Y:S01]  /*1040*/  DFMA R12, R22, -R14, R12 ;  /* 0x8000000e160c722b */ /* 0x000fe2000000000c */
[----:B------:R-:W-:-:S09]  /*1050*/  IMAD.MOV.U32 R18, RZ, RZ, RZ ;  /* 0x000000ffff127224 */ /* 0x000fd200078e00ff */
[C---:B------:R-:W-:Y:S02]  /*1060*/  FSETP.NEU.AND P0, PT, R13.reuse, RZ, PT ;  /* 0x000000ff0d00720b */ /* 0x040fe40003f0d000 */
[----:B------:R-:W-:-:S04]  /*1070*/  LOP3.LUT R17, R13, 0x80000000, R17, 0x48, !PT ;  /* 0x800000000d117812 */ /* 0x000fc800078e4811 */
[----:B------:R-:W-:-:S07]  /*1080*/  LOP3.LUT R19, R17, R19, RZ, 0xfc, !PT ;  /* 0x0000001311137212 */ /* 0x000fce00078efcff */
[----:B------:R-:W-:Y:S05]  /*1090*/  @!P0 BRA `(.L_x_15) ;  /* 0x00000000007c8947 */ /* 0x000fea0003800000 */
[----:B------:R-:W-:Y:S01]  /*10a0*/  IMAD.MOV R13, RZ, RZ, -R24 ;  /* 0x000000ffff0d7224 */ /* 0x000fe200078e0a18 */
[----:B------:R-:W-:Y:S01]  /*10b0*/  DMUL.RP R18, R22, R18 ;  /* 0x0000001216127228 */ /* 0x000fe20000008000 */
[----:B------:R-:W-:-:S06]  /*10c0*/  IMAD.MOV.U32 R12, RZ, RZ, RZ ;  /* 0x000000ffff0c7224 */ /* 0x000fcc00078e00ff */
[----:B------:R-:W-:-:S03]  /*10d0*/  DFMA R12, R20, -R12, R22 ;  /* 0x8000000c140c722b */ /* 0x000fc60000000016 */
[----:B------:R-:W-:-:S03]  /*10e0*/  LOP3.LUT R17, R19, R17, RZ, 0x3c, !PT ;  /* 0x0000001113117212 */ /* 0x000fc600078e3cff */
[----:B------:R-:W-:-:S04]  /*10f0*/  IADD3 R12, PT, PT, -R24, -0x43300000, RZ ;  /* 0xbcd00000180c7810 */ /* 0x000fc80007ffe1ff */
[----:B------:R-:W-:-:S04]  /*1100*/  FSETP.NEU.AND P0, PT, |R13|, R12, PT ;  /* 0x0000000c0d00720b */ /* 0x000fc80003f0d200 */
[----:B------:R-:W-:Y:S02]  /*1110*/  FSEL R20, R18, R20, !P0 ;  /* 0x0000001412147208 */ /* 0x000fe40004000000 */
[----:B------:R-:W-:Y:S01]  /*1120*/  FSEL R21, R17, R21, !P0 ;  /* 0x0000001511157208 */ /* 0x000fe20004000000 */
[----:B------:R-:W-:Y:S06]  /*1130*/  BRA `(.L_x_15) ;  /* 0x0000000000547947 */ /* 0x000fec0003800000 */
.L_x_14:
[----:B------:R-:W-:-:S14]  /*1140*/  DSETP.NAN.AND P0, PT, R18, R18, PT ;  /* 0x000000121200722a */ /* 0x000fdc0003f08000 */
[----:B------:R-:W-:Y:S05]  /*1150*/  @P0 BRA `(.L_x_16) ;  /* 0x0000000000440947 */ /* 0x000fea0003800000 */
[----:B------:R-:W-:-:S14]  /*1160*/  DSETP.NAN.AND P0, PT, R16, R16, PT ;  /* 0x000000101000722a */ /* 0x000fdc0003f08000 */
[----:B------:R-:W-:Y:S05]  /*1170*/  @P0 BRA `(.L_x_17) ;  /* 0x0000000000300947 */ /* 0x000fea0003800000 */
[----:B------:R-:W-:Y:S01]  /*1180*/  ISETP.NE.AND P0, PT, R30, R31, PT ;  /* 0x0000001f1e00720c */ /* 0x000fe20003f05270 */
[----:B------:R-:W-:Y:S02]  /*1190*/  IMAD.MOV.U32 R20, RZ, RZ, 0x0 ;  /* 0x00000000ff147424 */ /* 0x000fe400078e00ff */
[----:B------:R-:W-:-:S10]  /*11a0*/  IMAD.MOV.U32 R21, RZ, RZ, -0x80000 ;  /* 0xfff80000ff157424 */ /* 0x000fd400078e00ff */
[----:B------:R-:W-:Y:S05]  /*11b0*/  @!P0 BRA `(.L_x_15) ;  /* 0x0000000000348947 */ /* 0x000fea0003800000 */
[----:B------:R-:W-:Y:S02]  /*11c0*/  ISETP.NE.AND P0, PT, R30, 0x7ff00000, PT ;  /* 0x7ff000001e00780c */ /* 0x000fe40003f05270 */
[----:B------:R-:W-:Y:S02]  /*11d0*/  LOP3.LUT R21, R19, 0x80000000, R17, 0x48, !PT ;  /* 0x8000000013157812 */ /* 0x000fe400078e4811 */
[----:B------:R-:W-:-:S13]  /*11e0*/  ISETP.EQ.OR P0, PT, R31, RZ, !P0 ;  /* 0x000000ff1f00720c */ /* 0x000fda0004702670 */
[----:B------:R-:W-:Y:S01]  /*11f0*/  @P0 LOP3.LUT R12, R21, 0x7ff00000, RZ, 0xfc, !PT ;  /* 0x7ff00000150c0812 */ /* 0x000fe200078efcff */
[----:B------:R-:W-:Y:S02]  /*1200*/  @!P0 IMAD.MOV.U32 R20, RZ, RZ, RZ ;  /* 0x000000ffff148224 */ /* 0x000fe400078e00ff */
[----:B------:R-:W-:Y:S02]  /*1210*/  @P0 IMAD.MOV.U32 R20, RZ, RZ, RZ ;  /* 0x000000ffff140224 */ /* 0x000fe400078e00ff */
[----:B------:R-:W-:Y:S01]  /*1220*/  @P0 IMAD.MOV.U32 R21, RZ, RZ, R12 ;  /* 0x000000ffff150224 */ /* 0x000fe200078e000c */
[----:B------:R-:W-:Y:S06]  /*1230*/  BRA `(.L_x_15) ;  /* 0x0000000000147947 */ /* 0x000fec0003800000 */
.L_x_17:
[----:B------:R-:W-:Y:S01]  /*1240*/  LOP3.LUT R21, R17, 0x80000, RZ, 0xfc, !PT ;  /* 0x0008000011157812 */ /* 0x000fe200078efcff */
[----:B------:R-:W-:Y:S01]  /*1250*/  IMAD.MOV.U32 R20, RZ, RZ, R16 ;  /* 0x000000ffff147224 */ /* 0x000fe200078e0010 */
[----:B------:R-:W-:Y:S06]  /*1260*/  BRA `(.L_x_15) ;  /* 0x0000000000087947 */ /* 0x000fec0003800000 */
.L_x_16:
[----:B------:R-:W-:Y:S01]  /*1270*/  LOP3.LUT R21, R19, 0x80000, RZ, 0xfc, !PT ;  /* 0x0008000013157812 */ /* 0x000fe200078efcff */
[----:B------:R-:W-:-:S07]  /*1280*/  IMAD.MOV.U32 R20, RZ, RZ, R18 ;  /* 0x000000ffff147224 */ /* 0x000fce00078e0012 */
.L_x_15:
[----:B------:R-:W-:Y:S05]  /*1290*/  BSYNC.RECONVERGENT B1 ;  /* 0x0000000000017941 */ /* 0x000fea0003800200 */
.L_x_13:
[----:B------:R-:W-:Y:S02]  /*12a0*/  IMAD.MOV.U32 R12, RZ, RZ, R0 ;  /* 0x000000ffff0c7224 */ /* 0x000fe400078e0000 */
[----:B------:R-:W-:Y:S02]  /*12b0*/  IMAD.MOV.U32 R13, RZ, RZ, 0x0 ;  /* 0x00000000ff0d7424 */ /* 0x000fe400078e00ff */
[----:B------:R-:W-:Y:S02]  /*12c0*/  IMAD.MOV.U32 R28, RZ, RZ, R20 ;  /* 0x000000ffff1c7224 */ /* 0x000fe400078e0014 */
[----:B------:R-:W-:Y:S01]  /*12d0*/  IMAD.MOV.U32 R29, RZ, RZ, R21 ;  /* 0x000000ffff1d7224 */ /* 0x000fe200078e0015 */
[----:B------:R-:W-:Y:S06]  /*12e0*/  RET.REL.NODEC R12 `(_Z10idftKernelPK9ComplessoPdi) ;  /* 0xffffffec0c447950 */ /* 0x000fec0003c3ffff */
        .type           $_Z10idftKernelPK9ComplessoPdi$__internal_trig_reduction_slowpathd,@function
        .size           $_Z10idftKernelPK9ComplessoPdi$__internal_trig_reduction_slowpathd,(.L_x_49 - $_Z10idftKernelPK9ComplessoPdi$__internal_trig_reduction_slowpathd)
$_Z10idftKernelPK9ComplessoPdi$__internal_trig_reduction_slowpathd:
[--C-:B------:R-:W-:Y:S01]  /*12f0*/  SHF.R.U32.HI R18, RZ, 0x14, R20.reuse ;  /* 0x00000014ff127819 */ /* 0x100fe20000011614 */
[----:B------:R-:W-:Y:S02]  /*1300*/  IMAD.MOV.U32 R33, RZ, RZ, R20 ;  /* 0x000000ffff217224 */ /* 0x000fe400078e0014 */
[----:B------:R-:W-:Y:S01]  /*1310*/  IMAD.MOV.U32 R16, RZ, RZ, RZ ;  /* 0x000000ffff107224 */ /* 0x000fe200078e00ff */
[----:B------:R-:W-:-:S04]  /*1320*/  LOP3.LUT R12, R18, 0x7ff, RZ, 0xc0, !PT ;  /* 0x000007ff120c7812 */ /* 0x000fc800078ec0ff */
[----:B------:R-:W-:-:S13]  /*1330*/  ISETP.NE.AND P0, PT, R12, 0x7ff, PT ;  /* 0x000007ff0c00780c */ /* 0x000fda0003f05270 */
[----:B------:R-:W-:Y:S05]  /*1340*/  @!P0 BRA `(.L_x_18) ;  /* 0x00000008004c8947 */ /* 0x000fea0003800000 */
[----:B------:R-:W-:Y:S01]  /*1350*/  VIADD R12, R12, 0xfffffc00 ;  /* 0xfffffc000c0c7836 */ /* 0x000fe20000000000 */
[----:B------:R-:W-:Y:S01]  /*1360*/  BSSY.RECONVERGENT B2, `(.L_x_19) ;  /* 0x0000030000027945 */ /* 0x000fe20003800200 */
[----:B------:R-:W-:-:S03]  /*1370*/  CS2R R34, SRZ ;  /* 0x0000000000227805 */ /* 0x000fc6000001ff00 */
[----:B------:R-:W-:Y:S02]  /*1380*/  SHF.R.U32.HI R19, RZ, 0x6, R12 ;  /* 0x00000006ff137819 */ /* 0x000fe4000001160c */
[----:B------:R-:W-:Y:S02]  /*1390*/  ISETP.GE.U32.AND P0, PT, R12, 0x80, PT ;  /* 0x000000800c00780c */ /* 0x000fe40003f06070 */
[C---:B------:R-:W-:Y:S02]  /*13a0*/  IADD3 R16, PT, PT, -R19.reuse, 0x13, RZ ;  /* 0x0000001313107810 */ /* 0x040fe40007ffe1ff */
[----:B------:R-:W-:Y:S02]  /*13b0*/  IADD3 R14, PT, PT, -R19, 0xf, RZ ;  /* 0x0000000f130e7810 */ /* 0x000fe40007ffe1ff */
[----:B------:R-:W-:-:S04]  /*13c0*/  SEL R16, R16, 0x12, P0 ;  /* 0x0000001210107807 */ /* 0x000fc80000000000 */
[----:B------:R-:W-:-:S13]  /*13d0*/  ISETP.GE.AND P0, PT, R14, R16, PT ;  /* 0x000000100e00720c */ /* 0x000fda0003f06270 */
[----:B------:R-:W-:Y:S05]  /*13e0*/  @P0 BRA `(.L_x_20) ;  /* 0x00000000009c0947 */ /* 0x000fea0003800000 */
[----:B------:R-:W0:Y:S01]  /*13f0*/  LDC.64 R12, c[0x0][0x358] ;  /* 0x0000d600ff0c7b82 */ /* 0x000e220000000a00 */
[C---:B------:R-:W-:Y:S01]  /*1400*/  SHF.L.U64.HI R33, R0.reuse, 0xb, R33 ;  /* 0x0000000b00217819 */ /* 0x040fe20000010221 */
[----:B------:R-:W-:Y:S01]  /*1410*/  BSSY.RECONVERGENT B3, `(.L_x_21) ;  /* 0x0000023000037945 */ /* 0x000fe20003800200 */
[----:B------:R-:W-:Y:S01]  /*1420*/  IMAD.SHL.U32 R17, R0, 0x800, RZ ;  /* 0x0000080000117824 */ /* 0x000fe200078e00ff */
[----:B------:R-:W-:Y:S01]  /*1430*/  IADD3 R21, PT, PT, RZ, -R19, -R16 ;  /* 0x80000013ff157210 */ /* 0x000fe20007ffe810 */
[----:B------:R-:W-:Y:S01]  /*1440*/  IMAD.MOV.U32 R0, RZ, RZ, R14 ;  /* 0x000000ffff007224 */ /* 0x000fe200078e000e */
[----:B------:R-:W-:Y:S01]  /*1450*/  CS2R R34, SRZ ;  /* 0x0000000000227805 */ /* 0x000fe2000001ff00 */
[----:B------:R-:W-:Y:S01]  /*1460*/  IMAD.MOV.U32 R23, RZ, RZ, RZ ;  /* 0x000000ffff177224 */ /* 0x000fe200078e00ff */
[----:B------:R-:W-:-:S07]  /*1470*/  LOP3.LUT R33, R33, 0x80000000, RZ, 0xfc, !PT ;  /* 0x8000000021217812 */ /* 0x000fce00078efcff */
.L_x_22:
[----:B------:R-:W1:Y:S01]  /*1480*/  LDC.64 R14, c[0x4][RZ] ;  /* 0x01000000ff0e7b82 */ /* 0x000e620000000a00 */
[----:B0-----:R-:W-:Y:S02]  /*1490*/  R2UR UR6, R12 ;  /* 0x000000000c0672ca */ /* 0x001fe400000e0000 */
[----:B------:R-:W-:Y:S01]  /*14a0*/  R2UR UR7, R13 ;  /* 0x000000000d0772ca */ /* 0x000fe200000e0000 */
[----:B-1----:R-:W-:-:S12]  /*14b0*/  IMAD.WIDE R14, R0, 0x8, R14 ;  /* 0x00000008000e7825 */ /* 0x002fd800078e020e */
[----:B------:R-:W2:Y:S01]  /*14c0*/  LDG.E.64.CONSTANT R14, desc[UR6][R14.64] ;  /* 0x000000060e0e7981 */ /* 0x000ea2000c1e9b00 */
[----:B------:R-:W-:Y:S02]  /*14d0*/  VIADD R21, R21, 0x1 ;  /* 0x0000000115157836 */ /* 0x000fe40000000000 */
[----:B------:R-:W-:Y:S02]  /*14e0*/  VIADD R0, R0, 0x1 ;  /* 0x0000000100007836 */ /* 0x000fe40000000000 */
[----:B--2---:R-:W-:-:S04]  /*14f0*/  IMAD.WIDE.U32 R34, P3, R14, R17, R34 ;  /* 0x000000110e227225 */ /* 0x004fc80007860022 */
[----:B------:R-:W-:Y:S02]  /*1500*/  IMAD R32, R14, R33, RZ ;  /* 0x000000210e207224 */ /* 0x000fe400078e02ff */
[----:B------:R-:W-:Y:S02]  /*1510*/  IMAD.MOV.U32 R36, RZ, RZ, R34 ;  /* 0x000000ffff247224 */ /* 0x000fe400078e0022 */
[----:B------:R-:W-:Y:S01]  /*1520*/  IMAD R34, R23, 0x8, R1 ;  /* 0x0000000817227824 */ /* 0x000fe200078e0201 */
[----:B------:R-:W-:Y:S01]  /*1530*/  IADD3 R32, P0, PT, R32, R35, RZ ;  /* 0x0000002320207210 */ /* 0x000fe20007f1e0ff */
[----:B------:R-:W-:Y:S02]  /*1540*/  IMAD R35, R15, R17, RZ ;  /* 0x000000110f237224 */ /* 0x000fe400078e02ff */
[----:B------:R-:W-:-:S03]  /*1550*/  VIADD R23, R23, 0x1 ;  /* 0x0000000117177836 */ /* 0x000fc60000000000 */
[----:B------:R-:W-:Y:S01]  /*1560*/  IADD3 R37, P1, PT, R35, R32, RZ ;  /* 0x0000002023257210 */ /* 0x000fe20007f3e0ff */
[----:B------:R-:W-:-:S04]  /*1570*/  IMAD.HI.U32 R35, R14, R33, RZ ;  /* 0x000000210e237227 */ /* 0x000fc800078e00ff */
[C---:B------:R-:W-:Y:S01]  /*1580*/  IMAD.HI.U32 R14, R15.reuse, R17, RZ ;  /* 0x000000110f0e7227 */ /* 0x040fe200078e00ff */
[----:B------:R0:W-:Y:S03]  /*1590*/  STL.64 [R34], R36 ;  /* 0x0000002422007387 */ /* 0x0001e60000100a00 */
[----:B------:R-:W-:Y:S02]  /*15a0*/  IMAD.X R35, RZ, RZ, R35, P3 ;  /* 0x000000ffff237224 */ /* 0x000fe400018e0623 */
[----:B------:R-:W-:-:S03]  /*15b0*/  IMAD.HI.U32 R32, R15, R33, RZ ;  /* 0x000000210f207227 */ /* 0x000fc600078e00ff */
[----:B------:R-:W-:Y:S01]  /*15c0*/  IADD3.X R14, P0, PT, R14, R35, RZ, P0, !PT ;  /* 0x000000230e0e7210 */ /* 0x000fe2000071e4ff */
[----:B------:R-:W-:-:S04]  /*15d0*/  IMAD R15, R15, R33, RZ ;  /* 0x000000210f0f7224 */ /* 0x000fc800078e02ff */
[----:B------:R-:W-:Y:S01]  /*15e0*/  IMAD.X R32, RZ, RZ, R32, P0 ;  /* 0x000000ffff207224 */ /* 0x000fe200000e0620 */
[----:B------:R-:W-:Y:S02]  /*15f0*/  ISETP.NE.AND P0, PT, R21, -0xf, PT ;  /* 0xfffffff11500780c */ /* 0x000fe40003f05270 */
[----:B------:R-:W-:-:S05]  /*1600*/  IADD3.X R14, P1, PT, R15, R14, RZ, P1, !PT ;  /* 0x0000000e0f0e7210 */ /* 0x000fca0000f3e4ff */
[----:B------:R-:W-:Y:S02]  /*1610*/  IMAD.X R35, RZ, RZ, R32, P1 ;  /* 0x000000ffff237224 */ /* 0x000fe400008e0620 */
[----:B0-----:R-:W-:-:S04]  /*1620*/  IMAD.MOV.U32 R34, RZ, RZ, R14 ;  /* 0x000000ffff227224 */ /* 0x001fc800078e000e */
[----:B------:R-:W-:Y:S05]  /*1630*/  @P0 BRA `(.L_x_22) ;  /* 0xfffffffc00900947 */ /* 0x000fea000383ffff */
[----:B------:R-:W-:Y:S05]  /*1640*/  BSYNC.RECONVERGENT B3 ;  /* 0x0000000000037941 */ /* 0x000fea0003800200 */
.L_x_21:
[----:B------:R-:W-:-:S07]  /*1650*/  IMAD.MOV.U32 R14, RZ, RZ, R16 ;  /* 0x000000ffff0e7224 */ /* 0x000fce00078e0010 */
.L_x_20:
[----:B------:R-:W-:Y:S05]  /*1660*/  BSYNC.RECONVERGENT B2 ;  /* 0x0000000000027941 */ /* 0x000fea0003800200 */
.L_x_19:
[----:B------:R-:W-:Y:S01]  /*1670*/  LOP3.LUT P0, R23, R18, 0x3f, RZ, 0xc0, !PT ;  /* 0x0000003f12177812 */ /* 0x000fe2000780c0ff */
[----:B------:R-:W-:-:S04]  /*1680*/  IMAD.IADD R0, R19, 0x1, R14 ;  /* 0x0000000113007824 */ /* 0x000fc800078e020e */
[----:B------:R-:W-:-:S05]  /*1690*/  IMAD.U32 R19, R0, 0x8, R1 ;  /* 0x0000000800137824 */ /* 0x000fca00078e0001 */
[----:B------:R0:W-:Y:S04]  /*16a0*/  STL.64 [R19+-0x78], R34 ;  /* 0xffff882213007387 */ /* 0x0001e80000100a00 */
[----:B------:R-:W2:Y:S04]  /*16b0*/  @P0 LDL.64 R36, [R1+0x8] ;  /* 0x0000080001240983 */ /* 0x000ea80000100a00 */
[----:B------:R-:W3:Y:S04]  /*16c0*/  LDL.64 R14, [R1+0x10] ;  /* 0x00001000010e7983 */ /* 0x000ee80000100a00 */
[----:B------:R-:W4:Y:S01]  /*16d0*/  LDL.64 R12, [R1+0x18] ;  /* 0x00001800010c7983 */ /* 0x000f220000100a00 */
[----:B------:R-:W-:Y:S01]  /*16e0*/  @P0 LOP3.LUT R17, R23, 0x3f, RZ, 0x3c, !PT ;  /* 0x0000003f17110812 */ /* 0x000fe200078e3cff */
[----:B------:R-:W-:Y:S01]  /*16f0*/  BSSY.RECONVERGENT B2, `(.L_x_23) ;  /* 0x0000034000027945 */ /* 0x000fe20003800200 */
[----:B--2---:R-:W-:-:S02]  /*1700*/  @P0 SHF.R.U64 R32, R36, 0x1, R37 ;  /* 0x0000000124200819 */ /* 0x004fc40000001225 */
[----:B------:R-:W-:Y:S02]  /*1710*/  @P0 SHF.R.U32.HI R36, RZ, 0x1, R37 ;  /* 0x00000001ff240819 */ /* 0x000fe40000011625 */
[----:B---3--:R-:W-:Y:S02]  /*1720*/  @P0 SHF.L.U32 R18, R14, R23, RZ ;  /* 0x000000170e120219 */ /* 0x008fe400000006ff */
[----:B0-----:R-:W-:Y:S02]  /*1730*/  @P0 SHF.R.U64 R19, R32, R17, R36 ;  /* 0x0000001120130219 */ /* 0x001fe40000001224 */
[--C-:B------:R-:W-:Y:S02]  /*1740*/  @P0 SHF.R.U32.HI R0, RZ, 0x1, R15.reuse ;  /* 0x00000001ff000819 */ /* 0x100fe4000001160f */
[C-C-:B------:R-:W-:Y:S02]  /*1750*/  @P0 SHF.R.U64 R33, R14.reuse, 0x1, R15.reuse ;  /* 0x000000010e210819 */ /* 0x140fe4000000120f */
[----:B------:R-:W-:-:S02]  /*1760*/  @P0 SHF.L.U64.HI R16, R14, R23, R15 ;  /* 0x000000170e100219 */ /* 0x000fc4000001020f */
[----:B------:R-:W-:Y:S02]  /*1770*/  @P0 SHF.R.U32.HI R21, RZ, R17, R36 ;  /* 0x00000011ff150219 */ /* 0x000fe40000011624 */
[----:B------:R-:W-:Y:S02]  /*1780*/  @P0 LOP3.LUT R14, R18, R19, RZ, 0xfc, !PT ;  /* 0x00000013120e0212 */ /* 0x000fe400078efcff */
[----:B----4-:R-:W-:Y:S02]  /*1790*/  @P0 SHF.L.U32 R32, R12, R23, RZ ;  /* 0x000000170c200219 */ /* 0x010fe400000006ff */
[----:B------:R-:W-:Y:S02]  /*17a0*/  @P0 SHF.R.U64 R33, R33, R17, R0 ;  /* 0x0000001121210219 */ /* 0x000fe40000001200 */
[----:B------:R-:W-:Y:S02]  /*17b0*/  @P0 LOP3.LUT R15, R16, R21, RZ, 0xfc, !PT ;  /* 0x00000015100f0212 */ /* 0x000fe400078efcff */
[----:B------:R-:W-:-:S02]  /*17c0*/  @P0 SHF.L.U64.HI R23, R12, R23, R13 ;  /* 0x000000170c170219 */ /* 0x000fc4000001020d */
[----:B------:R-:W-:Y:S01]  /*17d0*/  @P0 SHF.R.U32.HI R0, RZ, R17, R0 ;  /* 0x00000011ff000219 */ /* 0x000fe20000011600 */
[----:B------:R-:W-:Y:S01]  /*17e0*/  IMAD.SHL.U32 R17, R14, 0x4, RZ ;  /* 0x000000040e117824 */ /* 0x000fe200078e00ff */
[----:B------:R-:W-:Y:S02]  /*17f0*/  @P0 LOP3.LUT R12, R32, R33, RZ, 0xfc, !PT ;  /* 0x00000021200c0212 */ /* 0x000fe400078efcff */
[----:B------:R-:W-:Y:S02]  /*1800*/  SHF.L.U64.HI R14, R14, 0x2, R15 ;  /* 0x000000020e0e7819 */ /* 0x000fe4000001020f */
[----:B------:R-:W-:Y:S02]  /*1810*/  SHF.L.W.U32.HI R21, R15, 0x2, R12 ;  /* 0x000000020f157819 */ /* 0x000fe40000010e0c */
[----:B------:R-:W-:Y:S02]  /*1820*/  @P0 LOP3.LUT R13, R23, R0, RZ, 0xfc, !PT ;  /* 0x00000000170d0212 */ /* 0x000fe400078efcff */
[----:B------:R-:W-:-:S02]  /*1830*/  IADD3 RZ, P0, PT, RZ, -R17, RZ ;  /* 0x80000011ffff7210 */ /* 0x000fc40007f1e0ff */
[----:B------:R-:W-:Y:S02]  /*1840*/  LOP3.LUT R15, RZ, R14, RZ, 0x33, !PT ;  /* 0x0000000eff0f7212 */ /* 0x000fe400078e33ff */
[----:B------:R-:W-:Y:S02]  /*1850*/  SHF.L.W.U32.HI R16, R12, 0x2, R13 ;  /* 0x000000020c107819 */ /* 0x000fe40000010e0d */
[----:B------:R-:W-:Y:S02]  /*1860*/  LOP3.LUT R0, RZ, R21, RZ, 0x33, !PT ;  /* 0x00000015ff007212 */ /* 0x000fe400078e33ff */
[----:B------:R-:W-:Y:S02]  /*1870*/  IADD3.X R15, P0, PT, RZ, R15, RZ, P0, !PT ;  /* 0x0000000fff0f7210 */ /* 0x000fe4000071e4ff */
[----:B------:R-:W-:Y:S02]  /*1880*/  LOP3.LUT R18, RZ, R16, RZ, 0x33, !PT ;  /* 0x00000010ff127212 */ /* 0x000fe400078e33ff */
[----:B------:R-:W-:-:S02]  /*1890*/  IADD3.X R12, P1, PT, RZ, R0, RZ, P0, !PT ;  /* 0x00000000ff0c7210 */ /* 0x000fc4000073e4ff */
[----:B------:R-:W-:-:S03]  /*18a0*/  ISETP.GT.U32.AND P3, PT, R21, -0x1, PT ;  /* 0xffffffff1500780c */ /* 0x000fc60003f64070 */
[----:B------:R-:W-:Y:S01]  /*18b0*/  IMAD.X R19, RZ, RZ, R18, P1 ;  /* 0x000000ffff137224 */ /* 0x000fe200008e0612 */
[----:B------:R-:W-:-:S04]  /*18c0*/  ISETP.GT.AND.EX P0, PT, R16, -0x1, PT, P3 ;  /* 0xffffffff1000780c */ /* 0x000fc80003f04330 */
[----:B------:R-:W-:Y:S02]  /*18d0*/  SEL R0, R16, R19, P0 ;  /* 0x0000001310007207 */ /* 0x000fe40000000000 */
[----:B------:R-:W-:Y:S02]  /*18e0*/  SEL R21, R21, R12, P0 ;  /* 0x0000000c15157207 */ /* 0x000fe40000000000 */
[----:B------:R-:W-:Y:S02]  /*18f0*/  ISETP.NE.U32.AND P1, PT, R0, RZ, PT ;  /* 0x000000ff0000720c */ /* 0x000fe40003f25070 */
[----:B------:R-:W-:Y:S02]  /*1900*/  SEL R32, R14, R15, P0 ;  /* 0x0000000f0e207207 */ /* 0x000fe40000000000 */
[----:B------:R-:W-:Y:S01]  /*1910*/  SEL R18, R21, R0, !P1 ;  /* 0x0000000015127207 */ /* 0x000fe20004800000 */
[----:B------:R-:W-:-:S05]  /*1920*/  @!P0 IMAD.MOV R17, RZ, RZ, -R17 ;  /* 0x000000ffff118224 */ /* 0x000fca00078e0a11 */
[----:B------:R-:W0:Y:S02]  /*1930*/  FLO.U32 R18, R18 ;  /* 0x0000001200127300 */ /* 0x000e2400000e0000 */
[C---:B0-----:R-:W-:Y:S02]  /*1940*/  IADD3 R19, PT, PT, -R18.reuse, 0x1f, RZ ;  /* 0x0000001f12137810 */ /* 0x041fe40007ffe1ff */
[----:B------:R-:W-:-:S03]  /*1950*/  IADD3 R12, PT, PT, -R18, 0x3f, RZ ;  /* 0x0000003f120c7810 */ /* 0x000fc60007ffe1ff */
[----:B------:R-:W-:-:S05]  /*1960*/  @P1 IMAD.MOV R12, RZ, RZ, R19 ;  /* 0x000000ffff0c1224 */ /* 0x000fca00078e0213 */
[----:B------:R-:W-:-:S13]  /*1970*/  ISETP.NE.AND P1, PT, R12, RZ, PT ;  /* 0x000000ff0c00720c */ /* 0x000fda0003f25270 */
[----:B------:R-:W-:Y:S05]  /*1980*/  @!P1 BRA `(.L_x_24) ;  /* 0x0000000000289947 */ /* 0x000fea0003800000 */
[C---:B------:R-:W-:Y:S02]  /*1990*/  LOP3.LUT R14, R12.reuse, 0x3f, RZ, 0xc0, !PT ;  /* 0x0000003f0c0e7812 */ /* 0x040fe400078ec0ff */
[--C-:B------:R-:W-:Y:S02]  /*19a0*/  SHF.R.U64 R18, R17, 0x1, R32.reuse ;  /* 0x0000000111127819 */ /* 0x100fe40000001220 */
[----:B------:R-:W-:Y:S02]  /*19b0*/  SHF.R.U32.HI R32, RZ, 0x1, R32 ;  /* 0x00000001ff207819 */ /* 0x000fe40000011620 */
[----:B------:R-:W-:Y:S02]  /*19c0*/  LOP3.LUT R15, R12, 0x3f, RZ, 0xc, !PT ;  /* 0x0000003f0c0f7812 */ /* 0x000fe400078e0cff */
[CC--:B------:R-:W-:Y:S02]  /*19d0*/  SHF.L.U64.HI R17, R21.reuse, R14.reuse, R0 ;  /* 0x0000000e15117219 */ /* 0x0c0fe40000010200 */
[----:B------:R-:W-:-:S02]  /*19e0*/  SHF.L.U32 R14, R21, R14, RZ ;  /* 0x0000000e150e7219 */ /* 0x000fc400000006ff */
[-CC-:B------:R-:W-:Y:S02]  /*19f0*/  SHF.R.U64 R21, R18, R15.reuse, R32.reuse ;  /* 0x0000000f12157219 */ /* 0x180fe40000001220 */
[----:B------:R-:W-:Y:S02]  /*1a00*/  SHF.R.U32.HI R0, RZ, R15, R32 ;  /* 0x0000000fff007219 */ /* 0x000fe40000011620 */
[----:B------:R-:W-:Y:S02]  /*1a10*/  LOP3.LUT R21, R14, R21, RZ, 0xfc, !PT ;  /* 0x000000150e157212 */ /* 0x000fe400078efcff */
[----:B------:R-:W-:-:S07]  /*1a20*/  LOP3.LUT R0, R17, R0, RZ, 0xfc, !PT ;  /* 0x0000000011007212 */ /* 0x000fce00078efcff */
.L_x_24:
[----:B------:R-:W-:Y:S05]  /*1a30*/  BSYNC.RECONVERGENT B2 ;  /* 0x0000000000027941 */ /* 0x000fea0003800200 */
.L_x_23:
[----:B------:R-:W-:-:S04]  /*1a40*/  IMAD.WIDE.U32 R18, R21, 0x2168c235, RZ ;  /* 0x2168c23515127825 */ /* 0x000fc800078e00ff */
[----:B------:R-:W-:Y:S01]  /*1a50*/  IMAD.MOV.U32 R14, RZ, RZ, R19 ;  /* 0x000000ffff0e7224 */ /* 0x000fe200078e0013 */
[----:B------:R-:W-:Y:S01]  /*1a60*/  IADD3 RZ, P1, PT, R18, R18, RZ ;  /* 0x0000001212ff7210 */ /* 0x000fe20007f3e0ff */
[----:B------:R-:W-:Y:S02]  /*1a70*/  IMAD.MOV.U32 R15, RZ, RZ, RZ ;  /* 0x000000ffff0f7224 */ /* 0x000fe400078e00ff */
[----:B------:R-:W-:-:S04]  /*1a80*/  IMAD.HI.U32 R17, R0, -0x36f0255e, RZ ;  /* 0xc90fdaa200117827 */ /* 0x000fc800078e00ff */
[----:B------:R-:W-:-:S04]  /*1a90*/  IMAD.WIDE.U32 R14, R21, -0x36f0255e, R14 ;  /* 0xc90fdaa2150e7825 */ /* 0x000fc800078e000e */
[C---:B------:R-:W-:Y:S02]  /*1aa0*/  IMAD R19, R0.reuse, -0x36f0255e, RZ ;  /* 0xc90fdaa200137824 */ /* 0x040fe400078e02ff */
[----:B------:R-:W-:-:S04]  /*1ab0*/  IMAD.WIDE.U32 R14, P3, R0, 0x2168c235, R14 ;  /* 0x2168c235000e7825 */ /* 0x000fc8000786000e */
[----:B------:R-:W-:Y:S01]  /*1ac0*/  IMAD.X R0, RZ, RZ, R17, P3 ;  /* 0x000000ffff007224 */ /* 0x000fe200018e0611 */
[----:B------:R-:W-:Y:S02]  /*1ad0*/  IADD3 R15, P3, PT, R19, R15, RZ ;  /* 0x0000000f130f7210 */ /* 0x000fe40007f7e0ff */
[----:B------:R-:W-:Y:S02]  /*1ae0*/  IADD3.X RZ, P1, PT, R14, R14, RZ, P1, !PT ;  /* 0x0000000e0eff7210 */ /* 0x000fe40000f3e4ff */
[C---:B------:R-:W-:Y:S01]  /*1af0*/  ISETP.GT.U32.AND P4, PT, R15.reuse, RZ, PT ;  /* 0x000000ff0f00720c */ /* 0x040fe20003f84070 */
[----:B------:R-:W-:Y:S01]  /*1b00*/  IMAD.X R0, RZ, RZ, R0, P3 ;  /* 0x000000ffff007224 */ /* 0x000fe200018e0600 */
[----:B------:R-:W-:-:S04]  /*1b10*/  IADD3.X R14, P3, PT, R15, R15, RZ, P1, !PT ;  /* 0x0000000f0f0e7210 */ /* 0x000fc80000f7e4ff */
[C---:B------:R-:W-:Y:S01]  /*1b20*/  ISETP.GT.AND.EX P1, PT, R0.reuse, RZ, PT, P4 ;  /* 0x000000ff0000720c */ /* 0x040fe20003f24340 */
[----:B------:R-:W-:-:S03]  /*1b30*/  IMAD.X R17, R0, 0x1, R0, P3 ;  /* 0x0000000100117824 */ /* 0x000fc600018e0600 */
[----:B------:R-:W-:Y:S02]  /*1b40*/  SEL R14, R14, R15, P1 ;  /* 0x0000000f0e0e7207 */ /* 0x000fe40000800000 */
[----:B------:R-:W-:Y:S02]  /*1b50*/  SEL R15, R17, R0, P1 ;  /* 0x00000000110f7207 */ /* 0x000fe40000800000 */
[----:B------:R-:W-:Y:S02]  /*1b60*/  IADD3 R0, P3, PT, R14, 0x1, RZ ;  /* 0x000000010e007810 */ /* 0x000fe40007f7e0ff */
[----:B------:R-:W-:Y:S02]  /*1b70*/  SEL R17, RZ, 0xffffffff, !P1 ;  /* 0xffffffffff117807 */ /* 0x000fe40004800000 */
[----:B------:R-:W-:Y:S01]  /*1b80*/  LOP3.LUT P1, R14, R20, 0x80000000, RZ, 0xc0, !PT ;  /* 0x80000000140e7812 */ /* 0x000fe2000782c0ff */
[----:B------:R-:W-:Y:S02]  /*1b90*/  IMAD.X R15, RZ, RZ, R15, P3 ;  /* 0x000000ffff0f7224 */ /* 0x000fe400018e060f */
[----:B------:R-:W-:Y:S01]  /*1ba0*/  IMAD.IADD R12, R17, 0x1, -R12 ;  /* 0x00000001110c7824 */ /* 0x000fe200078e0a0c */
[----:B------:R-:W-:-:S02]  /*1bb0*/  SHF.R.U32.HI R17, RZ, 0x1e, R13 ;  /* 0x0000001eff117819 */ /* 0x000fc4000001160d */
[----:B------:R-:W-:Y:S01]  /*1bc0*/  SHF.R.U64 R0, R0, 0xa, R15 ;  /* 0x0000000a00007819 */ /* 0x000fe2000000120f */
[----:B------:R-:W-:Y:S01]  /*1bd0*/  IMAD.SHL.U32 R13, R12, 0x100000, RZ ;  /* 0x001000000c0d7824 */ /* 0x000fe200078e00ff */
[----:B------:R-:W-:Y:S02]  /*1be0*/  LEA.HI R16, R16, R17, RZ, 0x1 ;  /* 0x0000001110107211 */ /* 0x000fe400078f08ff */
[----:B------:R-:W-:Y:S02]  /*1bf0*/  IADD3 R0, P3, PT, R0, 0x1, RZ ;  /* 0x0000000100007810 */ /* 0x000fe40007f7e0ff */
[----:B------:R-:W-:Y:S01]  /*1c00*/  @!P0 LOP3.LUT R14, R14, 0x80000000, RZ, 0x3c, !PT ;  /* 0x800000000e0e8812 */ /* 0x000fe200078e3cff */
[----:B------:R-:W-:Y:S01]  /*1c10*/  @P1 IMAD.MOV R16, RZ, RZ, -R16 ;  /* 0x000000ffff101224 */ /* 0x000fe200078e0a10 */
[----:B------:R-:W-:-:S04]  /*1c20*/  LEA.HI.X R15, R15, RZ, RZ, 0x16, P3 ;  /* 0x000000ff0f0f7211 */ /* 0x000fc800018fb4ff */
[--C-:B------:R-:W-:Y:S02]  /*1c30*/  SHF.R.U64 R0, R0, 0x1, R15.reuse ;  /* 0x0000000100007819 */ /* 0x100fe4000000120f */
[----:B------:R-:W-:Y:S02]  /*1c40*/  SHF.R.U32.HI R12, RZ, 0x1, R15 ;  /* 0x00000001ff0c7819 */ /* 0x000fe4000001160f */
[----:B------:R-:W-:-:S04]  /*1c50*/  IADD3 R0, P3, P4, RZ, RZ, R0 ;  /* 0x000000ffff007210 */ /* 0x000fc80007c7e000 */
[----:B------:R-:W-:-:S04]  /*1c60*/  IADD3.X R13, PT, PT, R13, 0x3fe00000, R12, P3, P4 ;  /* 0x3fe000000d0d7810 */ /* 0x000fc80001fe840c */
[----:B------:R-:W-:-:S07]  /*1c70*/  LOP3.LUT R33, R13, R14, RZ, 0xfc, !PT ;  /* 0x0000000e0d217212 */ /* 0x000fce00078efcff */
.L_x_18:
[----:B------:R-:W-:Y:S02]  /*1c80*/  IMAD.MOV.U32 R23, RZ, RZ, 0x0 ;  /* 0x00000000ff177424 */ /* 0x000fe400078e00ff */
[----:B------:R-:W-:Y:S02]  /*1c90*/  IMAD.MOV.U32 R32, RZ, RZ, R0 ;  /* 0x000000ffff207224 */ /* 0x000fe400078e0000 */
[----:B------:R-:W-:Y:S05]  /*1ca0*/  RET.REL.NODEC R22 `(_Z10idftKernelPK9ComplessoPdi) ;  /* 0xffffffe016d47950 */ /* 0x000fea0003c3ffff */
.L_x_25:
[----:B------:R-:W-:-:S00]  /*1cb0*/  BRA `(.L_x_25) ;  /* 0xfffffffc00fc7947 */ /* 0x000fc0000383ffff */
[----:B------:R-:W-:-:S00]  /*1cc0*/  NOP ;  /* 0x0000000000007918 */ /* 0x000fc00000000000 */
        /* <DEDUP_REMOVED lines=11> */
.L_x_49:


//--------------------- .text._Z9dftKernelPKdP9Complessoi --------------------------
	.section	.text._Z9dftKernelPKdP9Complessoi,"ax",@progbits
	.align	128
        .global         _Z9dftKernelPKdP9Complessoi
        .type           _Z9dftKernelPKdP9Complessoi,@function
        .size           _Z9dftKernelPKdP9Complessoi,(.L_x_51 - _Z9dftKernelPKdP9Complessoi)
        .other          _Z9dftKernelPKdP9Complessoi,@"STO_CUDA_ENTRY STV_DEFAULT"
_Z9dftKernelPKdP9Complessoi:
.text._Z9dftKernelPKdP9Complessoi:
[----:B------:R-:W0:Y:S01]  /*0000*/  LDC R1, c[0x0][0x37c] ;  /* 0x0000df00ff017b82 */ /* 0x000e220000000800 */
[----:B------:R-:W1:Y:S07]  /*0010*/  S2R R0, SR_TID.X ;  /* 0x0000000000007919 */ /* 0x000e6e0000002100 */
[----:B------:R-:W1:Y:S01]  /*0020*/  S2UR UR4, SR_CTAID.X ;  /* 0x00000000000479c3 */ /* 0x000e620000002500 */
[----:B0-----:R-:W-:-:S07]  /*0030*/  VIADD R1, R1, 0xffffffd8 ;  /* 0xffffffd801017836 */ /* 0x001fce0000000000 */
[----:B------:R-:W1:Y:S08]  /*0040*/  LDC R5, c[0x0][0x360] ;  /* 0x0000d800ff057b82 */ /* 0x000e700000000800 */
[----:B------:R-:W0:Y:S01]  /*0050*/  LDC R4, c[0x0][0x390] ;  /* 0x0000e400ff047b82 */ /* 0x000e220000000800 */
[----:B-1----:R-:W-:-:S05]  /*0060*/  IMAD R5, R5, UR4, R0 ;  /* 0x0000000405057c24 */ /* 0x002fca000f8e0200 */
[----:B0-----:R-:W-:-:S13]  /*0070*/  ISETP.GE.AND P0, PT, R5, R4, PT ;  /* 0x000000040500720c */ /* 0x001fda0003f06270 */
[----:B------:R-:W-:Y:S05]  /*0080*/  @P0 EXIT ;  /* 0x000000000000094d */ /* 0x000fea0003800000 */
[----:B------:R-:W0:Y:S01]  /*0090*/  LDC.64 R2, c[0x0][0x388] ;  /* 0x0000e200ff027b82 */ /* 0x000e220000000a00 */
[----:B------:R-:W1:Y:S01]  /*00a0*/  LDCU.64 UR4, c[0x0][0x358] ;  /* 0x00006b00ff0477ac */ /* 0x000e620008000a00 */
[----:B------:R-:W-:Y:S01]  /*00b0*/  ISETP.GE.AND P0, PT, R4, 0x1, PT ;  /* 0x000000010400780c */ /* 0x000fe20003f06270 */
[----:B0-----:R-:W-:-:S05]  /*00c0*/  IMAD.WIDE R2, R5, 0x10, R2 ;  /* 0x0000001005027825 */ /* 0x001fca00078e0202 */
[----:B-1----:R0:W-:Y:S04]  /*00d0*/  STG.E.64 desc[UR4][R2.64], RZ ;  /* 0x000000ff02007986 */ /* 0x0021e8000c101b04 */
[----:B------:R0:W-:Y:S03]  /*00e0*/  STG.E.64 desc[UR4][R2.64+0x8], RZ ;  /* 0x000008ff02007986 */ /* 0x0001e6000c101b04 */
[----:B------:R-:W-:Y:S05]  /*00f0*/  @!P0 EXIT ;  /* 0x000000000000894d */ /* 0x000fea0003800000 */
[----:B------:R-:W1:Y:S01]  /*0100*/  LDC R25, c[0x0][0x384] ;  /* 0x0000e100ff197b82 */ /* 0x000e620000000800 */
[----:B------:R-:W2:Y:S01]  /*0110*/  LDCU UR10, c[0x0][0x380] ;  /* 0x00007000ff0a77ac */ /* 0x000ea20008000800 */
[----:B------:R-:W3:Y:S01]  /*0120*/  I2F.F64 R16, R5 ;  /* 0x0000000500107312 */ /* 0x000ee20000201c00 */
[----:B------:R-:W-:Y:S01]  /*0130*/  IMAD.MOV R0, RZ, RZ, -R4 ;  /* 0x000000ffff007224 */ /* 0x000fe200078e0a04 */
[----:B------:R-:W-:Y:S01]  /*0140*/  CS2R R18, SRZ ;  /* 0x0000000000127805 */ /* 0x000fe2000001ff00 */
[----:B------:R-:W-:Y:S01]  /*0150*/  UMOV UR6, 0x54442d18 ;  /* 0x54442d1800067882 */ /* 0x000fe20000000000 */
[----:B------:R-:W-:Y:S01]  /*0160*/  UMOV UR7, 0x401921fb ;  /* 0x401921fb00077882 */ /* 0x000fe20000000000 */
[----:B------:R-:W-:Y:S02]  /*0170*/  CS2R R20, SRZ ;  /* 0x0000000000147805 */ /* 0x000fe4000001ff00 */
[----:B------:R-:W-:Y:S01]  /*0180*/  CS2R R22, SRZ ;  /* 0x0000000000167805 */ /* 0x000fe2000001ff00 */
[----:B------:R-:W4:Y:S01]  /*0190*/  LDCU UR11, c[0x0][0x390] ;  /* 0x00007200ff0b77ac */ /* 0x000f220008000800 */
[----:B------:R-:W0:Y:S01]  /*01a0*/  LDCU.64 UR8, c[0x4][0x8] ;  /* 0x01000100ff0877ac */ /* 0x000e220008000a00 */
[----:B---3--:R-:W-:Y:S01]  /*01b0*/  DMUL R16, R16, UR6 ;  /* 0x0000000610107c28 */ /* 0x008fe20008000000 */
[----:B--2---:R-:W-:-:S10]  /*01c0*/  IMAD.U32 R24, RZ, RZ, UR10 ;  /* 0x0000000aff187e24 */ /* 0x004fd4000f8e00ff */
.L_x_34:
[----:B--2-4-:R-:W2:Y:S01]  /*01d0*/  I2F.F64.U32 R8, UR11 ;  /* 0x0000000b00087d12 */ /* 0x014ea20008201800 */
[----:B------:R-:W-:Y:S01]  /*01e0*/  IMAD.MOV.U32 R4, RZ, RZ, 0x1 ;  /* 0x00000001ff047424 */ /* 0x000fe200078e00ff */
[----:B------:R-:W-:Y:S06]  /*01f0*/  BSSY.RECONVERGENT B0, `(.L_x_26) ;  /* 0x0000011000007945 */ /* 0x000fec0003800200 */
[----:B--2---:R-:W2:Y:S02]  /*0200*/  MUFU.RCP64H R5, R9 ;  /* 0x0000000900057308 */ /* 0x004ea40000001800 */
[----:B--2---:R-:W-:-:S08]  /*0210*/  DFMA R6, -R8, R4, 1 ;  /* 0x3ff000000806742b */ /* 0x004fd00000000104 */
[----:B------:R-:W-:-:S08]  /*0220*/  DFMA R6, R6, R6, R6 ;  /* 0x000000060606722b */ /* 0x000fd00000000006 */
[----:B------:R-:W-:Y:S02]  /*0230*/  DFMA R4, R4, R6, R4 ;  /* 0x000000060404722b */ /* 0x000fe40000000004 */
[----:B------:R-:W-:-:S06]  /*0240*/  DMUL R6, R16, R22 ;  /* 0x0000001610067228 */ /* 0x000fcc0000000000 */
[----:B------:R-:W-:-:S04]  /*0250*/  DFMA R10, -R8, R4, 1 ;  /* 0x3ff00000080a742b */ /* 0x000fc80000000104 */
[----:B------:R-:W-:-:S04]  /*0260*/  FSETP.GEU.AND P1, PT, |R7|, 6.5827683646048100446e-37, PT ;  /* 0x036000000700780b */ /* 0x000fc80003f2e200 */
[----:B------:R-:W-:-:S08]  /*0270*/  DFMA R10, R4, R10, R4 ;  /* 0x0000000a040a722b */ /* 0x000fd00000000004 */
[----:B------:R-:W-:-:S08]  /*0280*/  DMUL R26, R6, R10 ;  /* 0x0000000a061a7228 */ /* 0x000fd00000000000 */
[----:B------:R-:W-:-:S08]  /*0290*/  DFMA R4, -R8, R26, R6 ;  /* 0x0000001a0804722b */ /* 0x000fd00000000106 */
[----:B------:R-:W-:-:S10]  /*02a0*/  DFMA R26, R10, R4, R26 ;  /* 0x000000040a1a722b */ /* 0x000fd4000000001a */
[----:B------:R-:W-:-:S05]  /*02b0*/  FFMA R4, RZ, R9, R27 ;  /* 0x00000009ff047223 */ /* 0x000fca000000001b */
[----:B------:R-:W-:-:S13]  /*02c0*/  FSETP.GT.AND P0, PT, |R4|, 1.469367938527859385e-39, PT ;  /* 0x001000000400780b */ /* 0x000fda0003f04200 */
[----:B------:R-:W-:Y:S05]  /*02d0*/  @P0 BRA P1, `(.L_x_27) ;  /* 0x0000000000080947 */ /* 0x000fea0000800000 */
[----:B------:R-:W-:-:S07]  /*02e0*/  MOV R12, 0x300 ;  /* 0x00000300000c7802 */ /* 0x000fce0000000f00 */
[----:B01----:R-:W-:Y:S05]  /*02f0*/  CALL.REL.NOINC `($__internal_1_$__cuda_sm20_div_rn_f64_full) ;  /* 0x0000000800087944 */ /* 0x003fea0003c00000 */
.L_x_27:
[----:B0-----:R-:W-:Y:S05]  /*0300*/  BSYNC.RECONVERGENT B0 ;  /* 0x0000000000007941 */ /* 0x001fea0003800200 */
.L_x_26:
[----:B-1----:R0:W5:Y:S01]  /*0310*/  LDG.E.64 R28, desc[UR4][R24.64] ;  /* 0x00000004181c7981 */ /* 0x002162000c1e1b00 */
[----:B------:R-:W-:Y:S01]  /*0320*/  DSETP.NEU.AND P0, PT, |R26|, +INF , PT ;  /* 0x7ff000001a00742a */ /* 0x000fe20003f0d200 */
[----:B------:R-:W-:-:S13]  /*0330*/  BSSY.RECONVERGENT B0, `(.L_x_28) ;  /* 0x000001d000007945 */ /* 0x000fda0003800200 */
[----:B------:R-:W-:Y:S01]  /*0340*/  @!P0 DMUL R30, RZ, R26 ;  /* 0x0000001aff1e8228 */ /* 0x000fe20000000000 */
[----:B------:R-:W-:Y:S01]  /*0350*/  @!P0 IMAD.MOV.U32 R36, RZ, RZ, 0x1 ;  /* 0x00000001ff248424 */ /* 0x000fe200078e00ff */
[----:B0-----:R-:W-:Y:S09]  /*0360*/  @!P0 BRA `(.L_x_29) ;  /* 0x0000000000648947 */ /* 0x001ff20003800000 */
[----:B------:R-:W-:Y:S01]  /*0370*/  UMOV UR6, 0x6dc9c883 ;  /* 0x6dc9c88300067882 */ /* 0x000fe20000000000 */
[----:B------:R-:W-:Y:S01]  /*0380*/  UMOV UR7, 0x3fe45f30 ;  /* 0x3fe45f3000077882 */ /* 0x000fe20000000000 */
[C---:B------:R-:W-:Y:S01]  /*0390*/  DSETP.GE.AND P0, PT, |R26|.reuse, 2.14748364800000000000e+09, PT ;  /* 0x41e000001a00742a */ /* 0x040fe20003f06200 */
[----:B------:R-:W-:Y:S01]  /*03a0*/  BSSY.RECONVERGENT B1, `(.L_x_30) ;  /* 0x0000014000017945 */ /* 0x000fe20003800200 */
[----:B------:R-:W-:Y:S01]  /*03b0*/  DMUL R4, R26, UR6 ;  /* 0x000000061a047c28 */ /* 0x000fe20008000000 */
[----:B------:R-:W-:Y:S01]  /*03c0*/  UMOV UR6, 0x54442d18 ;  /* 0x54442d1800067882 */ /* 0x000fe20000000000 */
[----:B------:R-:W-:-:S08]  /*03d0*/  UMOV UR7, 0x3ff921fb ;  /* 0x3ff921fb00077882 */ /* 0x000fd00000000000 */
[----:B------:R-:W0:Y:S08]  /*03e0*/  F2I.F64 R4, R4 ;  /* 0x0000000400047311 */ /* 0x000e300000301100 */
[----:B0-----:R-:W0:Y:S02]  /*03f0*/  I2F.F64 R30, R4 ;  /* 0x00000004001e7312 */ /* 0x001e240000201c00 */
[----:B0-----:R-:W-:Y:S01]  /*0400*/  DFMA R6, R30, -UR6, R26 ;  /* 0x800000061e067c2b */ /* 0x001fe2000800001a */
        /* <DEDUP_REMOVED lines=10> */
[----:B-----5:R-:W-:Y:S05]  /*04b0*/  CALL.REL.NOINC `($_Z9dftKernelPKdP9Complessoi$__internal_trig_reduction_slowpathd) ;  /* 0x0000000c000c7944 */ /* 0x020fea0003c00000 */
[----:B------:R-:W-:Y:S02]  /*04c0*/  IMAD.MOV.U32 R30, RZ, RZ, R6 ;  /* 0x000000ffff1e7224 */ /* 0x000fe400078e0006 */
[----:B------:R-:W-:-:S07]  /*04d0*/  IMAD.MOV.U32 R31, RZ, RZ, R7 ;  /* 0x000000ffff1f7224 */ /* 0x000fce00078e0007 */
.L_x_31:
[----:B------:R-:W-:Y:S05]  /*04e0*/  BSYNC.RECONVERGENT B1 ;  /* 0x0000000000017941 */ /* 0x000fea0003800200 */
.L_x_30:
[----:B------:R-:W-:-:S07]  /*04f0*/  VIADD R36, R4, 0x1 ;  /* 0x0000000104247836 */ /* 0x000fce0000000000 */
.L_x_29:
[----:B------:R-:W-:Y:S05]  /*0500*/  BSYNC.RECONVERGENT B0 ;  /* 0x0000000000007941 */ /* 0x000fea0003800200 */
.L_x_28:
        /* <DEDUP_REMOVED lines=9> */
[----:B------:R-:W-:-:S02]  /*05a0*/  DMUL R34, R30, R30 ;  /* 0x0000001e1e227228 */ /* 0x000fc40000000000 */
[----:B------:R-:W-:Y:S01]  /*05b0*/  ISETP.NE.U32.AND P0, PT, R32, 0x1, PT ;  /* 0x000000012000780c */ /* 0x000fe20003f05070 */
[----:B------:R-:W-:-:S03]  /*05c0*/  IMAD.MOV.U32 R32, RZ, RZ, 0x20fd8164 ;  /* 0x20fd8164ff207424 */ /* 0x000fc600078e00ff */
[----:B------:R-:W-:Y:S02]  /*05d0*/  FSEL R33, -R33, 0.11223486810922622681, !P0 ;  /* 0x3de5db6521217808 */ /* 0x000fe40004000100 */
[----:B------:R-:W-:-:S06]  /*05e0*/  FSEL R32, R32, -8.06006814911005101289e+34, !P0 ;  /* 0xf9785eba20207808 */ /* 0x000fcc0004000000 */
        /* <DEDUP_REMOVED lines=13> */
[----:B------:R-:W-:-:S06]  /*06c0*/  FSEL R5, R7, R5, !P0 ;  /* 0x0000000507057208 */ /* 0x000fcc0004000000 */
[----:B-----5:R-:W-:-:S07]  /*06d0*/  DFMA R20, R28, R4, R20 ;  /* 0x000000041c14722b */ /* 0x020fce0000000014 */
[----:B------:R0:W-:Y:S04]  /*06e0*/  STG.E.64 desc[UR4][R2.64], R20 ;  /* 0x0000001402007986 */ /* 0x0001e8000c101b04 */
[----:B------:R0:W5:Y:S01]  /*06f0*/  LDG.E.64 R28, desc[UR4][R24.64] ;  /* 0x00000004181c7981 */ /* 0x000162000c1e1b00 */
[----:B------:R-:W-:Y:S01]  /*0700*/  DSETP.NEU.AND P0, PT, |R26|, +INF , PT ;  /* 0x7ff000001a00742a */ /* 0x000fe20003f0d200 */
[----:B------:R-:W-:-:S13]  /*0710*/  BSSY.RECONVERGENT B0, `(.L_x_32) ;  /* 0x000001b000007945 */ /* 0x000fda0003800200 */
[----:B------:R-:W-:Y:S01]  /*0720*/  @!P0 DMUL R30, RZ, R26 ;  /* 0x0000001aff1e8228 */ /* 0x000fe20000000000 */
[----:B------:R-:W-:Y:S01]  /*0730*/  @!P0 IMAD.MOV.U32 R32, RZ, RZ, RZ ;  /* 0x000000ffff208224 */ /* 0x000fe200078e00ff */
[----:B0-----:R-:W-:Y:S09]  /*0740*/  @!P0 BRA `(.L_x_33) ;  /* 0x00000000005c8947 */ /* 0x001ff20003800000 */
[----:B------:R-:W-:Y:S01]  /*0750*/  UMOV UR6, 0x6dc9c883 ;  /* 0x6dc9c88300067882 */ /* 0x000fe20000000000 */
[----:B------:R-:W-:Y:S01]  /*0760*/  UMOV UR7, 0x3fe45f30 ;  /* 0x3fe45f3000077882 */ /* 0x000fe20000000000 */
[C---:B------:R-:W-:Y:S02]  /*0770*/  DSETP.GE.AND P0, PT, |R26|.reuse, 2.14748364800000000000e+09, PT ;  /* 0x41e000001a00742a */ /* 0x040fe40003f06200 */
        /* <DEDUP_REMOVED lines=18> */
[----:B------:R-:W-:Y:S02]  /*08a0*/  IMAD.MOV.U32 R30, RZ, RZ, R6 ;  /* 0x000000ffff1e7224 */ /* 0x000fe400078e0006 */
[----:B------:R-:W-:-:S07]  /*08b0*/  IMAD.MOV.U32 R31, RZ, RZ, R7 ;  /* 0x000000ffff1f7224 */ /* 0x000fce00078e0007 */
.L_x_33:
[----:B------:R-:W-:Y:S05]  /*08c0*/  BSYNC.RECONVERGENT B0 ;  /* 0x0000000000007941 */ /* 0x000fea0003800200 */
.L_x_32:
        /* <DEDUP_REMOVED lines=9> */
[----:B------:R-:W-:Y:S01]  /*0960*/  IADD3 R24, P1, PT, R24, 0x8, RZ ;  /* 0x0000000818187810 */ /* 0x000fe20007f3e0ff */
[----:B------:R-:W-:Y:S01]  /*0970*/  VIADD R0, R0, 0x1 ;  /* 0x0000000100007836 */ /* 0x000fe20000000000 */
[----:B------:R-:W-:Y:S01]  /*0980*/  ISETP.NE.U32.AND P0, PT, R26, 0x1, PT ;  /* 0x000000011a00780c */ /* 0x000fe20003f05070 */
[----:B------:R-:W-:Y:S01]  /*0990*/  IMAD.MOV.U32 R26, RZ, RZ, 0x3da8ff83 ;  /* 0x3da8ff83ff1a7424 */ /* 0x000fe200078e00ff */
[----:B------:R-:W-:Y:S01]  /*09a0*/  DADD R22, R22, 1 ;  /* 0x3ff0000016167429 */ /* 0x000fe20000000000 */
[----:B------:R-:W-:Y:S01]  /*09b0*/  IMAD.X R25, RZ, RZ, R25, P1 ;  /* 0x000000ffff197224 */ /* 0x000fe200008e0619 */
[----:B------:R-:W-:-:S02]  /*09c0*/  FSEL R34, R34, -8.06006814911005101289e+34, !P0 ;  /* 0xf9785eba22227808 */ /* 0x000fc40004000000 */
        /* <DEDUP_REMOVED lines=16> */
[----:B------:R-:W-:-:S04]  /*0ad0*/  ISETP.NE.AND P0, PT, R0, RZ, PT ;  /* 0x000000ff0000720c */ /* 0x000fc80003f05270 */
[----:B-----5:R-:W-:-:S07]  /*0ae0*/  DFMA R18, -R28, R4, R18 ;  /* 0x000000041c12722b */ /* 0x020fce0000000112 */
[----:B------:R2:W-:Y:S02]  /*0af0*/  STG.E.64 desc[UR4][R2.64+0x8], R18 ;  /* 0x0000081202007986 */ /* 0x0005e4000c101b04 */
[----:B------:R-:W-:Y:S05]  /*0b00*/  @P0 BRA `(.L_x_34) ;  /* 0xfffffff400b00947 */ /* 0x000fea000383ffff */
[----:B------:R-:W-:Y:S05]  /*0b10*/  EXIT ;  /* 0x000000000000794d */ /* 0x000fea0003800000 */
        .weak           $__internal_1_$__cuda_sm20_div_rn_f64_full
        .type           $__internal_1_$__cuda_sm20_div_rn_f64_full,@function
        .size           $__internal_1_$__cuda_sm20_div_rn_f64_full,($_Z9dftKernelPKdP9Complessoi$__internal_trig_reduction_slowpathd - $__internal_1_$__cuda_sm20_div_rn_f64_full)
$__internal_1_$__cuda_sm20_div_rn_f64_full:
        /* <DEDUP_REMOVED lines=15> */
[----:B0-----:R-:W-:-:S08]  /*0c10*/  DFMA R14, R10, -R4, 1 ;  /* 0x3ff000000a0e742b */ /* 0x001fd00000000804 */
[----:B------:R-:W-:Y:S01]  /*0c20*/  DFMA R26, R14, R14, R14 ;  /* 0x0000000e0e1a722b */ /* 0x000fe2000000000e */
[----:B------:R-:W-:-:S05]  /*0c30*/  IMAD.MOV.U32 R14, RZ, RZ, 0x1ca00000 ;  /* 0x1ca00000ff0e7424 */ /* 0x000fca00078e00ff */
[C---:B------:R-:W-:Y:S02]  /*0c40*/  @!P2 SEL R15, R14.reuse, 0x63400000, !P3 ;  /* 0x634000000e0fa807 */ /* 0x040fe40005800000 */
[----:B------:R-:W-:Y:S01]  /*0c50*/  DFMA R26, R10, R26, R10 ;  /* 0x0000001a0a1a722b */ /* 0x000fe2000000000a */
[----:B------:R-:W-:Y:S01]  /*0c60*/  SEL R11, R14, 0x63400000, !P1 ;  /* 0x634000000e0b7807 */ /* 0x000fe20004800000 */
[----:B------:R-:W-:Y:S01]  /*0c70*/  IMAD.MOV.U32 R10, RZ, RZ, R6 ;  /* 0x000000ffff0a7224 */ /* 0x000fe200078e0006 */
[--C-:B------:R-:W-:Y:S02]  /*0c80*/  @!P2 LOP3.LUT R15, R15, 0x80000000, R7.reuse, 0xf8, !PT ;  /* 0x800000000f0fa812 */ /* 0x100fe400078ef807 */
[----:B------:R-:W-:Y:S02]  /*0c90*/  LOP3.LUT R11, R11, 0x800fffff, R7, 0xf8, !PT ;  /* 0x800fffff0b0b7812 */ /* 0x000fe400078ef807 */
[----:B------:R-:W-:Y:S01]  /*0ca0*/  @!P2 LOP3.LUT R33, R15, 0x100000, RZ, 0xfc, !PT ;  /* 0x001000000f21a812 */ /* 0x000fe200078efcff */
[----:B------:R-:W-:-:S05]  /*0cb0*/  DFMA R28, R26, -R4, 1 ;  /* 0x3ff000001a1c742b */ /* 0x000fca0000000804 */
[----:B------:R-:W-:Y:S01]  /*0cc0*/  @!P2 DFMA R10, R10, 2, -R32 ;  /* 0x400000000a0aa82b */ /* 0x000fe20000000820 */
[----:B------:R-:W-:Y:S02]  /*0cd0*/  IMAD.MOV.U32 R32, RZ, RZ, R13 ;  /* 0x000000ffff207224 */ /* 0x000fe400078e000d */
[----:B------:R-:W-:Y:S01]  /*0ce0*/  DFMA R26, R26, R28, R26 ;  /* 0x0000001c1a1a722b */ /* 0x000fe2000000001a */
[----:B------:R-:W-:Y:S01]  /*0cf0*/  IMAD.MOV.U32 R33, RZ, RZ, R30 ;  /* 0x000000ffff217224 */ /* 0x000fe200078e001e */
[----:B------:R-:W-:-:S05]  /*0d00*/  @!P0 LOP3.LUT R33, R5, 0x7ff00000, RZ, 0xc0, !PT ;  /* 0x7ff0000005218812 */ /* 0x000fca00078ec0ff */
[----:B------:R-:W-:Y:S01]  /*0d10*/  @!P2 LOP3.LUT R32, R11, 0x7ff00000, RZ, 0xc0, !PT ;  /* 0x7ff000000b20a812 */ /* 0x000fe200078ec0ff */
[----:B------:R-:W-:-:S04]  /*0d20*/  DMUL R28, R26, R10 ;  /* 0x0000000a1a1c7228 */ /* 0x000fc80000000000 */
[----:B------:R-:W-:-:S04]  /*0d30*/  VIADD R15, R32, 0xffffffff ;  /* 0xffffffff200f7836 */ /* 0x000fc80000000000 */
        /* <DEDUP_REMOVED lines=8> */
[----:B------:R-:W-:Y:S01]  /*0dc0*/  ISETP.GE.U32.AND P0, PT, R13, R28, PT ;  /* 0x0000001c0d00720c */ /* 0x000fe20003f06070 */
[----:B------:R-:W-:Y:S01]  /*0dd0*/  IMAD.MOV.U32 R28, RZ, RZ, RZ ;  /* 0x000000ffff1c7224 */ /* 0x000fe200078e00ff */
[----:B------:R-:W-:Y:S02]  /*0de0*/  VIMNMX R6, PT, PT, R6, 0x46a00000, PT ;  /* 0x46a0000006067848 */ /* 0x000fe40003fe0100 */
[----:B------:R-:W-:-:S05]  /*0df0*/  SEL R7, R14, 0x63400000, !P0 ;  /* 0x634000000e077807 */ /* 0x000fca0004000000 */
[----:B------:R-:W-:-:S04]  /*0e00*/  IMAD.IADD R6, R6, 0x1, -R7 ;  /* 0x0000000106067824 */ /* 0x000fc800078e0a07 */
        /* <DEDUP_REMOVED lines=10> */
[----:B------:R-:W-:Y:S02]  /*0eb0*/  IMAD.MOV R5, RZ, RZ, -R6 ;  /* 0x000000ffff057224 */ /* 0x000fe400078e0a06 */
[----:B------:R-:W-:-:S06]  /*0ec0*/  IMAD.MOV.U32 R4, RZ, RZ, RZ ;  /* 0x000000ffff047224 */ /* 0x000fcc00078e00ff */
[----:B------:R-:W-:Y:S02]  /*0ed0*/  DFMA R4, R14, -R4, R26 ;  /* 0x800000040e04722b */ /* 0x000fe4000000001a */
[----:B------:R-:W-:-:S04]  /*0ee0*/  DMUL.RP R26, R26, R28 ;  /* 0x0000001c1a1a7228 */ /* 0x000fc80000008000 */
[----:B------:R-:W-:-:S04]  /*0ef0*/  IADD3 R4, PT, PT, -R6, -0x43300000, RZ ;  /* 0xbcd0000006047810 */ /* 0x000fc80007ffe1ff */
[----:B------:R-:W-:Y:S02]  /*0f00*/  FSETP.NEU.AND P0, PT, |R5|, R4, PT ;  /* 0x000000040500720b */ /* 0x000fe40003f0d200 */
[----:B------:R-:W-:Y:S02]  /*0f10*/  LOP3.LUT R9, R27, R9, RZ, 0x3c, !PT ;  /* 0x000000091b097212 */ /* 0x000fe400078e3cff */
[----:B------:R-:W-:Y:S02]  /*0f20*/  FSEL R14, R26, R14, !P0 ;  /* 0x0000000e1a0e7208 */ /* 0x000fe40004000000 */
[----:B------:R-:W-:Y:S01]  /*0f30*/  FSEL R15, R9, R15, !P0 ;  /* 0x0000000f090f7208 */ /* 0x000fe20004000000 */
[----:B------:R-:W-:Y:S06]  /*0f40*/  BRA `(.L_x_37) ;  /* 0x0000000000547947 */ /* 0x000fec0003800000 */
.L_x_36:
        /* <DEDUP_REMOVED lines=16> */
.L_x_39:
[----:B------:R-:W-:Y:S01]  /*1050*/  LOP3.LUT R15, R9, 0x80000, RZ, 0xfc, !PT ;  /* 0x00080000090f7812 */ /* 0x000fe200078efcff */
[----:B------:R-:W-:Y:S01]  /*1060*/  IMAD.MOV.U32 R14, RZ, RZ, R8 ;  /* 0x000000ffff0e7224 */ /* 0x000fe200078e0008 */
[----:B------:R-:W-:Y:S06]  /*1070*/  BRA `(.L_x_37) ;  /* 0x0000000000087947 */ /* 0x000fec0003800000 */
.L_x_38:
[----:B------:R-:W-:Y:S01]  /*1080*/  LOP3.LUT R15, R7, 0x80000, RZ, 0xfc, !PT ;  /* 0x00080000070f7812 */ /* 0x000fe200078efcff */
[----:B------:R-:W-:-:S07]  /*1090*/  IMAD.MOV.U32 R14, RZ, RZ, R6 ;  /* 0x000000ffff0e7224 */ /* 0x000fce00078e0006 */
.L_x_37:
[----:B------:R-:W-:Y:S05]  /*10a0*/  BSYNC.RECONVERGENT B1 ;  /* 0x0000000000017941 */ /* 0x000fea0003800200 */
.L_x_35:
[----:B------:R-:W-:Y:S02]  /*10b0*/  IMAD.MOV.U32 R13, RZ, RZ, 0x0 ;  /* 0x00000000ff0d7424 */ /* 0x000fe400078e00ff */
[----:B------:R-:W-:Y:S02]  /*10c0*/  IMAD.MOV.U32 R26, RZ, RZ, R14 ;  /* 0x000000ffff1a7224 */ /* 0x000fe400078e000e */
[----:B------:R-:W-:Y:S01]  /*10d0*/  IMAD.MOV.U32 R27, RZ, RZ, R15 ;  /* 0x000000ffff1b7224 */ /* 0x000fe200078e000f */
[----:B------:R-:W-:Y:S06]  /*10e0*/  RET.REL.NODEC R12 `(_Z9dftKernelPKdP9Complessoi) ;  /* 0xffffffec0cc47950 */ /* 0x000fec0003c3ffff */
        .type           $_Z9dftKernelPKdP9Complessoi$__internal_trig_reduction_slowpathd,@function
        .size           $_Z9dftKernelPKdP9Complessoi$__internal_trig_reduction_slowpathd,(.L_x_51 - $_Z9dftKernelPKdP9Complessoi$__internal_trig_reduction_slowpathd)
$_Z9dftKernelPKdP9Complessoi$__internal_trig_reduction_slowpathd:
        /* <DEDUP_REMOVED lines=21> */
[----:B------:R-:W-:Y:S01]  /*1240*/  IMAD.MOV.U32 R32, RZ, RZ, RZ ;  /* 0x000000ffff207224 */ /* 0x000fe200078e00ff */
[----:B------:R-:W-:Y:S02]  /*1250*/  CS2R R8, SRZ ;  /* 0x0000000000087805 */ /* 0x000fe4000001ff00 */
[----:B------:R-:W-:-:S07]  /*1260*/  LOP3.LUT R33, R33, 0x80000000, RZ, 0xfc, !PT ;  /* 0x8000000021217812 */ /* 0x000fce00078efcff */
.L_x_44:
[----:B------:R-:W1:Y:S01]  /*1270*/  LDC.64 R6, c[0x4][RZ] ;  /* 0x01000000ff067b82 */ /* 0x000e620000000a00 */
[----:B0-----:R-:W-:Y:S02]  /*1280*/  R2UR UR6, R4 ;  /* 0x00000000040672ca */ /* 0x001fe400000e0000 */
[----:B------:R-:W-:Y:S01]  /*1290*/  R2UR UR7, R5 ;  /* 0x00000000050772ca */ /* 0x000fe200000e0000 */
[----:B-1----:R-:W-:-:S12]  /*12a0*/  IMAD.WIDE R6, R10, 0x8, R6 ;  /* 0x000000080a067825 */ /* 0x002fd800078e0206 */
[----:B------:R-:W2:Y:S01]  /*12b0*/  LDG.E.64.CONSTANT R6, desc[UR6][R6.64] ;  /* 0x0000000606067981 */ /* 0x000ea2000c1e9b00 */
[----:B------:R-:W-:Y:S02]  /*12c0*/  VIADD R31, R31, 0x1 ;  /* 0x000000011f1f7836 */ /* 0x000fe40000000000 */
[C---:B------:R-:W-:Y:S02]  /*12d0*/  IMAD R37, R32.reuse, 0x8, R1 ;  /* 0x0000000820257824 */ /* 0x040fe400078e0201 */
[----:B------:R-:W-:Y:S02]  /*12e0*/  VIADD R32, R32, 0x1 ;  /* 0x0000000120207836 */ /* 0x000fe40000000000 */
[----:B------:R-:W-:Y:S02]  /*12f0*/  VIADD R10, R10, 0x1 ;  /* 0x000000010a0a7836 */ /* 0x000fe40000000000 */
[----:B--2---:R-:W-:-:S04]  /*1300*/  IMAD.WIDE.U32 R8, P2, R6, R11, R8 ;  /* 0x0000000b06087225 */ /* 0x004fc80007840008 */
[----:B------:R-:W-:Y:S02]  /*1310*/  IMAD R35, R6, R33, RZ ;  /* 0x0000002106237224 */ /* 0x000fe400078e02ff */
[----:B------:R-:W-:-:S03]  /*1320*/  IMAD R34, R7, R11, RZ ;  /* 0x0000000b07227224 */ /* 0x000fc600078e02ff */
[----:B------:R-:W-:Y:S01]  /*1330*/  IADD3 R9, P0, PT, R35, R9, RZ ;  /* 0x0000000923097210 */ /* 0x000fe20007f1e0ff */
[----:B------:R-:W-:-:S03]  /*1340*/  IMAD.HI.U32 R35, R6, R33, RZ ;  /* 0x0000002106237227 */ /* 0x000fc600078e00ff */
[----:B------:R-:W-:Y:S01]  /*1350*/  IADD3 R9, P1, PT, R34, R9, RZ ;  /* 0x0000000922097210 */ /* 0x000fe20007f3e0ff */
[----:B------:R-:W-:Y:S02]  /*1360*/  IMAD.X R35, RZ, RZ, R35, P2 ;  /* 0x000000ffff237224 */ /* 0x000fe400010e0623 */
[C---:B------:R-:W-:Y:S02]  /*1370*/  IMAD.HI.U32 R34, R7.reuse, R11, RZ ;  /* 0x0000000b07227227 */ /* 0x040fe400078e00ff */
[----:B------:R0:W-:Y:S02]  /*1380*/  STL.64 [R37], R8 ;  /* 0x0000000825007387 */ /* 0x0001e40000100a00 */
[----:B------:R-:W-:Y:S01]  /*1390*/  IMAD.HI.U32 R6, R7, R33, RZ ;  /* 0x0000002107067227 */ /* 0x000fe200078e00ff */
[----:B------:R-:W-:-:S03]  /*13a0*/  IADD3.X R34, P0, PT, R34, R35, RZ, P0, !PT ;  /* 0x0000002322227210 */ /* 0x000fc6000071e4ff */
[----:B------:R-:W-:Y:S02]  /*13b0*/  IMAD R7, R7, R33, RZ ;  /* 0x0000002107077224 */ /* 0x000fe400078e02ff */
[----:B------:R-:W-:Y:S01]  /*13c0*/  IMAD.X R6, RZ, RZ, R6, P0 ;  /* 0x000000ffff067224 */ /* 0x000fe200000e0606 */
[----:B------:R-:W-:Y:S02]  /*13d0*/  ISETP.NE.AND P0, PT, R31, -0xf, PT ;  /* 0xfffffff11f00780c */ /* 0x000fe40003f05270 */
[----:B------:R-:W-:-:S05]  /*13e0*/  IADD3.X R34, P1, PT, R7, R34, RZ, P1, !PT ;  /* 0x0000002207227210 */ /* 0x000fca0000f3e4ff */
[----:B0-----:R-:W-:Y:S02]  /*13f0*/  IMAD.X R9, RZ, RZ, R6, P1 ;  /* 0x000000ffff097224 */ /* 0x001fe400008e0606 */
[----:B------:R-:W-:-:S04]  /*1400*/  IMAD.MOV.U32 R8, RZ, RZ, R34 ;  /* 0x000000ffff087224 */ /* 0x000fc800078e0022 */
[----:B------:R-:W-:Y:S05]  /*1410*/  @P0 BRA `(.L_x_44) ;  /* 0xfffffffc00940947 */ /* 0x000fea000383ffff */
[----:B------:R-:W-:Y:S05]  /*1420*/  BSYNC.RECONVERGENT B3 ;  /* 0x0000000000037941 */ /* 0x000fea0003800200 */
.L_x_43:
[----:B------:R-:W-:-:S07]  /*1430*/  IMAD.MOV.U32 R10, RZ, RZ, R12 ;  /* 0x000000ffff0a7224 */ /* 0x000fce00078e000c */
.L_x_42:
[----:B------:R-:W-:Y:S05]  /*1440*/  BSYNC.RECONVERGENT B2 ;  /* 0x0000000000027941 */ /* 0x000fea0003800200 */
.L_x_41:
[----:B------:R-:W-:Y:S01]  /*1450*/  LOP3.LUT P0, R31, R14, 0x3f, RZ, 0xc0, !PT ;  /* 0x0000003f0e1f7812 */ /* 0x000fe2000780c0ff */
[----:B------:R-:W-:-:S04]  /*1460*/  IMAD.IADD R4, R13, 0x1, R10 ;  /* 0x000000010d047824 */ /* 0x000fc800078e020a */
[----:B------:R-:W-:-:S05]  /*1470*/  IMAD.U32 R35, R4, 0x8, R1 ;  /* 0x0000000804237824 */ /* 0x000fca00078e0001 */
[----:B------:R0:W-:Y:S04]  /*1480*/  STL.64 [R35+-0x78], R8 ;  /* 0xffff880823007387 */ /* 0x0001e80000100a00 */
[----:B------:R-:W2:Y:S04]  /*1490*/  @P0 LDL.64 R10, [R1+0x8] ;  /* 0x00000800010a0983 */ /* 0x000ea80000100a00 */
[----:B------:R-:W3:Y:S04]  /*14a0*/  LDL.64 R6, [R1+0x10] ;  /* 0x0000100001067983 */ /* 0x000ee80000100a00 */
[----:B------:R-:W4:Y:S01]  /*14b0*/  LDL.64 R4, [R1+0x18] ;  /* 0x0000180001047983 */ /* 0x000f220000100a00 */
[----:B------:R-:W-:Y:S01]  /*14c0*/  BSSY.RECONVERGENT B2, `(.L_x_45) ;  /* 0x0000035000027945 */ /* 0x000fe20003800200 */
[----:B--2---:R-:W-:-:S02]  /*14d0*/  @P0 SHF.R.U64 R12, R10, 0x1, R11 ;  /* 0x000000010a0c0819 */ /* 0x004fc4000000120b */
[----:B------:R-:W-:Y:S02]  /*14e0*/  @P0 SHF.R.U32.HI R14, RZ, 0x1, R11 ;  /* 0x00000001ff0e0819 */ /* 0x000fe4000001160b */
[----:B------:R-:W-:Y:S02]  /*14f0*/  @P0 LOP3.LUT R11, R31, 0x3f, RZ, 0x3c, !PT ;  /* 0x0000003f1f0b0812 */ /* 0x000fe400078e3cff */
[----:B---3--:R-:W-:Y:S02]  /*1500*/  @P0 SHF.L.U32 R13, R6, R31, RZ ;  /* 0x0000001f060d0219 */ /* 0x008fe400000006ff */
[----:B0-----:R-:W-:Y:S02]  /*1510*/  @P0 SHF.R.U64 R8, R12, R11, R14 ;  /* 0x0000000b0c080219 */ /* 0x001fe4000000120e */
[--C-:B------:R-:W-:Y:S02]  /*1520*/  @P0 SHF.R.U32.HI R10, RZ, 0x1, R7.reuse ;  /* 0x00000001ff0a0819 */ /* 0x100fe40000011607 */
[----:B------:R-:W-:-:S02]  /*1530*/  @P0 SHF.R.U64 R33, R6, 0x1, R7 ;  /* 0x0000000106210819 */ /* 0x000fc40000001207 */
[----:B------:R-:W-:Y:S02]  /*1540*/  @P0 SHF.L.U64.HI R32, R6, R31, R7 ;  /* 0x0000001f06200219 */ /* 0x000fe40000010207 */
[----:B------:R-:W-:Y:S02]  /*1550*/  @P0 SHF.R.U32.HI R9, RZ, R11, R14 ;  /* 0x0000000bff090219 */ /* 0x000fe4000001160e */
[----:B------:R-:W-:Y:S02]  /*1560*/  @P0 LOP3.LUT R6, R13, R8, RZ, 0xfc, !PT ;  /* 0x000000080d060212 */ /* 0x000fe400078efcff */
[----:B----4-:R-:W-:Y:S02]  /*1570*/  @P0 SHF.L.U32 R12, R4, R31, RZ ;  /* 0x0000001f040c0219 */ /* 0x010fe400000006ff */
[----:B------:R-:W-:Y:S02]  /*1580*/  @P0 SHF.R.U64 R33, R33, R11, R10 ;  /* 0x0000000b21210219 */ /* 0x000fe4000000120a */
[----:B------:R-:W-:-:S02]  /*1590*/  @P0 LOP3.LUT R7, R32, R9, RZ, 0xfc, !PT ;  /* 0x0000000920070212 */ /* 0x000fc400078efcff */
[----:B------:R-:W-:Y:S01]  /*15a0*/  @P0 SHF.R.U32.HI R11, RZ, R11, R10 ;  /* 0x0000000bff0b0219 */ /* 0x000fe2000001160a */
[----:B------:R-:W-:Y:S01]  /*15b0*/  IMAD.SHL.U32 R10, R6, 0x4, RZ ;  /* 0x00000004060a7824 */ /* 0x000fe200078e00ff */
[----:B------:R-:W-:Y:S02]  /*15c0*/  @P0 SHF.L.U64.HI R8, R4, R31, R5 ;  /* 0x0000001f04080219 */ /* 0x000fe40000010205 */
[----:B------:R-:W-:Y:S02]  /*15d0*/  @P0 LOP3.LUT R4, R12, R33, RZ, 0xfc, !PT ;  /* 0x000000210c040212 */ /* 0x000fe400078efcff */
[----:B------:R-:W-:Y:S02]  /*15e0*/  SHF.L.U64.HI R6, R6, 0x2, R7 ;  /* 0x0000000206067819 */ /* 0x000fe40000010207 */
[----:B------:R-:W-:Y:S02]  /*15f0*/  @P0 LOP3.LUT R5, R8, R11, RZ, 0xfc, !PT ;  /* 0x0000000b08050212 */ /* 0x000fe400078efcff */
[----:B------:R-:W-:-:S02]  /*1600*/  SHF.L.W.U32.HI R7, R7, 0x2, R4 ;  /* 0x0000000207077819 */ /* 0x000fc40000010e04 */
[----:B------:R-:W-:Y:S02]  /*1610*/  IADD3 RZ, P0, PT, RZ, -R10, RZ ;  /* 0x8000000affff7210 */ /* 0x000fe40007f1e0ff */
[----:B------:R-:W-:Y:S02]  /*1620*/  LOP3.LUT R8, RZ, R6, RZ, 0x33, !PT ;  /* 0x00000006ff087212 */ /* 0x000fe400078e33ff */
[----:B------:R-:W-:Y:S02]  /*1630*/  SHF.L.W.U32.HI R4, R4, 0x2, R5 ;  /* 0x0000000204047819 */ /* 0x000fe40000010e05 */
[----:B------:R-:W-:Y:S02]  /*1640*/  LOP3.LUT R9, RZ, R7, RZ, 0x33, !PT ;  /* 0x00000007ff097212 */ /* 0x000fe400078e33ff */
[----:B------:R-:W-:Y:S02]  /*1650*/  IADD3.X R11, P0, PT, RZ, R8, RZ, P0, !PT ;  /* 0x00000008ff0b7210 */ /* 0x000fe4000071e4ff */
[----:B------:R-:W-:-:S02]  /*1660*/  LOP3.LUT R8, RZ, R4, RZ, 0x33, !PT ;  /* 0x00000004ff087212 */ /* 0x000fc400078e33ff */
[----:B------:R-:W-:Y:S02]  /*1670*/  IADD3.X R12, P1, PT, RZ, R9, RZ, P0, !PT ;  /* 0x00000009ff0c7210 */ /* 0x000fe4000073e4ff */
[----:B------:R-:W-:-:S03]  /*1680*/  ISETP.GT.U32.AND P2, PT, R7, -0x1, PT ;  /* 0xffffffff0700780c */ /* 0x000fc60003f44070 */
[----:B------:R-:W-:Y:S01]  /*1690*/  IMAD.X R9, RZ, RZ, R8, P1 ;  /* 0x000000ffff097224 */ /* 0x000fe200008e0608 */
[----:B------:R-:W-:-:S04]  /*16a0*/  ISETP.GT.AND.EX P0, PT, R4, -0x1, PT, P2 ;  /* 0xffffffff0400780c */ /* 0x000fc80003f04320 */
[----:B------:R-:W-:Y:S02]  /*16b0*/  SEL R9, R4, R9, P0 ;  /* 0x0000000904097207 */ /* 0x000fe40000000000 */
[----:B------:R-:W-:Y:S02]  /*16c0*/  SEL R12, R7, R12, P0 ;  /* 0x0000000c070c7207 */ /* 0x000fe40000000000 */
[----:B------:R-:W-:-:S04]  /*16d0*/  ISETP.NE.U32.AND P1, PT, R9, RZ, PT ;  /* 0x000000ff0900720c */ /* 0x000fc80003f25070 */
[----:B------:R-:W-:Y:S01]  /*16e0*/  SEL R7, R12, R9, !P1 ;  /* 0x000000090c077207 */ /* 0x000fe20004800000 */
[----:B------:R-:W-:-:S05]  /*16f0*/  @!P0 IMAD.MOV R10, RZ, RZ, -R10 ;  /* 0x000000ffff0a8224 */ /* 0x000fca00078e0a0a */
[----:B------:R-:W0:Y:S02]  /*1700*/  FLO.U32 R7, R7 ;  /* 0x0000000700077300 */ /* 0x000e2400000e0000 */
[C---:B0-----:R-:W-:Y:S02]  /*1710*/  IADD3 R13, PT, PT, -R7.reuse, 0x1f, RZ ;  /* 0x0000001f070d7810 */ /* 0x041fe40007ffe1ff */
[----:B------:R-:W-:-:S03]  /*1720*/  IADD3 R8, PT, PT, -R7, 0x3f, RZ ;  /* 0x0000003f07087810 */ /* 0x000fc60007ffe1ff */
[----:B------:R-:W-:Y:S01]  /*1730*/  @P1 IMAD.MOV R8, RZ, RZ, R13 ;  /* 0x000000ffff081224 */ /* 0x000fe200078e020d */
[----:B------:R-:W-:-:S04]  /*1740*/  SEL R13, R6, R11, P0 ;  /* 0x0000000b060d7207 */ /* 0x000fc80000000000 */
[----:B------:R-:W-:-:S13]  /*1750*/  ISETP.NE.AND P1, PT, R8, RZ, PT ;  /* 0x000000ff0800720c */ /* 0x000fda0003f25270 */
[----:B------:R-:W-:Y:S05]  /*1760*/  @!P1 BRA `(.L_x_46) ;  /* 0x0000000000289947 */ /* 0x000fea0003800000 */
[----:B------:R-:W-:Y:S02]  /*1770*/  LOP3.LUT R7, R8, 0x3f, RZ, 0xc0, !PT ;  /* 0x0000003f08077812 */ /* 0x000fe400078ec0ff */
        /* <DEDUP_REMOVED lines=9> */
.L_x_46:
[----:B------:R-:W-:Y:S05]  /*1810*/  BSYNC.RECONVERGENT B2 ;  /* 0x0000000000027941 */ /* 0x000fea0003800200 */
.L_x_45:
        /* <DEDUP_REMOVED lines=36> */
.L_x_40:
[----:B------:R-:W-:-:S04]  /*1a60*/  IMAD.MOV.U32 R31, RZ, RZ, 0x0 ;  /* 0x00000000ff1f7424 */ /* 0x000fc800078e00ff */
[----:B------:R-:W-:Y:S05]  /*1a70*/  RET.REL.NODEC R30 `(_Z9dftKernelPKdP9Complessoi) ;  /* 0xffffffe41e607950 */ /* 0x000fea0003c3ffff */
.L_x_47:
        /* <DEDUP_REMOVED lines=16> */
.L_x_51:


//--------------------- .nv.global.init           --------------------------
	.section	.nv.global.init,"aw",@progbits
	.align	16
.nv.global.init:
	.type		__cudart_sin_cos_coeffs,@object
	.size		__cudart_sin_cos_coeffs,(__cudart_i2opi_d - __cudart_sin_cos_coeffs)
__cudart_sin_cos_coeffs:
        /*0000*/ 	.byte	0x46, 0xd2, 0xb0, 0x2c, 0xf1, 0xe5, 0x5a, 0xbe, 0x92, 0xe3, 0xac, 0x69, 0xe3, 0x1d, 0xc7, 0x3e
        /*0010*/ 	.byte	0xa1, 0x62, 0xdb, 0x19, 0xa0, 0x01, 0x2a, 0xbf, 0x18, 0x08, 0x11, 0x11, 0x11, 0x11, 0x81, 0x3f
        /*0020*/ 	.byte	0x54, 0x55, 0x55, 0x55, 0x55, 0x55, 0xc5, 0xbf, 0x00, 0x00, 0x00, 0x00, 0x00, 0x00, 0x00, 0x00
        /*0030*/ 	.byte	0x00, 0x00, 0x00, 0x00, 0x00, 0x00, 0x00, 0x00, 0x64, 0x81, 0xfd, 0x20, 0x83, 0xff, 0xa8, 0xbd
        /*0040*/ 	.byte	0x28, 0x85, 0xef, 0xc1, 0xa7, 0xee, 0x21, 0x3e, 0xd9, 0xe6, 0x06, 0x8e, 0x4f, 0x7e, 0x92, 0xbe
        /*0050*/ 	.byte	0xe9, 0xbc, 0xdd, 0x19, 0xa0, 0x01, 0xfa, 0x3e, 0x47, 0x5d, 0xc1, 0x16, 0x6c, 0xc1, 0x56, 0xbf
        /*0060*/ 	.byte	0x51, 0x55, 0x55, 0x55, 0x55, 0x55, 0xa5, 0x3f, 0x00, 0x00, 0x00, 0x00, 0x00, 0x00, 0xe0, 0xbf
        /*0070*/ 	.byte	0x00, 0x00, 0x00, 0x00, 0x00, 0x00, 0xf0, 0x3f, 0x00, 0x00, 0x00, 0x00, 0x00, 0x00, 0x00, 0x00
	.type		__cudart_i2opi_d,@object
	.size		__cudart_i2opi_d,(.L_0 - __cudart_i2opi_d)
__cudart_i2opi_d:
        /* <DEDUP_REMOVED lines=9> */
.L_0:


//--------------------- .nv.shared.reserved.0     --------------------------
	.section	.nv.shared.reserved.0,"aw",@nobits
	.weak		__nv_reservedSMEM_offset_0_alias
	.size		__nv_reservedSMEM_offset_0_alias, 0, 64
	.other		__nv_reservedSMEM_offset_0_alias,@"STO_CUDA_RESERVED_SHARED STV_DEFAULT"
__nv_reservedSMEM_offset_0_alias:
	.zero		0
	.zero		64


//--------------------- .nv.constant0._Z10idftKernelPK9ComplessoPdi --------------------------
	.section	.nv.constant0._Z10idftKernelPK9ComplessoPdi,"a",@progbits
	.sectionflags	@""
	.align	4
.nv.constant0._Z10idftKernelPK9ComplessoPdi:
	.zero		916


//--------------------- .nv.constant0._Z9dftKernelPKdP9Complessoi --------------------------
	.section	.nv.constant0._Z9dftKernelPKdP9Complessoi,"a",@progbits
	.sectionflags	@""
	.align	4
.nv.constant0._Z9dftKernelPKdP9Complessoi:
	.zero		916


//--------------------- SYMBOLS --------------------------

	.type		.nv.reservedSmem.offset0,@object
	.size		.nv.reservedSmem.offset0,0x4
